	.target	sm_100a

	.elftype	@"ET_EXEC"


//--------------------- .note.nv.tkinfo           --------------------------
	.section	.note.nv.tkinfo,"",@"SHT_NOTE"
	.sectionflags	@"SHF_NOTE_NV_TKINFO"
	.tkinfo
        /*0018*/ 	.word	0x00000002
        /*0030*/ 	.string	""
        /*0030*/ 	.string	"ptxas"
        /*0030*/ 	.string	"Cuda compilation tools, release 13.0, V13.0.88"
        /*0030*/ 	.string	"Build cuda_13.0.r13.0/compiler.36424714_0"
        /*0030*/ 	.string	"-arch sm_100a -m 64 "



//--------------------- .note.nv.cuinfo           --------------------------
	.section	.note.nv.cuinfo,"",@"SHT_NOTE"
	.sectionflags	@"SHF_NOTE_NV_CUINFO"
        /*0018*/ 	.short	0x0002
        /*001a*/ 	.short	0x0064
        /*001c*/ 	.short	0x0082
	.zero		2


//--------------------- .nv.info                  --------------------------
	.section	.nv.info,"",@"SHT_CUDA_INFO"
	.align	4


	//----- nvinfo : EIATTR_REGCOUNT
	.align		4
        /*0000*/ 	.byte	0x04, 0x2f
        /*0002*/ 	.short	(.L_19 - .L_18)
	.align		4
.L_18:
        /*0004*/ 	.word	index@(_ZN7cutlass13device_kernelINS_4gemm6kernel13GemmUniversalIN4cute5tupleIJiiiiEEENS1_10collective13CollectiveMmaINS1_35MainloopSm100TmaUmmaWarpSpecializedILi13ELi2ELi4ENS5_IJNS4_1CILi1EEESB_SB_EEEEENS5_IJNSA_ILi64EEESE_SE_EEENS_6half_tENS5_IJlSB_lEEESG_SH_NS4_8TiledMMAINS4_8MMA_AtomIJNS4_20SM100_MMA_F16BF16_SSISG_SG_fLi64ELi64ELNS4_4UMMA5MajorE0ELSM_0ELNSL_7ScaleInE0ELSN_0EEEEEENS4_6LayoutISC_NS5_IJNSA_ILi0EEESR_SR_EEEEENS5_IJNS4_10UnderscoreESU_SU_EEEEENS4_13SM90_TMA_LOADENS4_14ComposedLayoutINS4_7SwizzleILi3ELi4ELi3EEENS4_18smem_ptr_flag_bitsILi16EEENSQ_INS5_IJNSA_ILi8EEESE_EEENS5_IJSE_SB_EEEEEEEvNS4_8identityESX_S17_vS18_EENS_8epilogue10collective18CollectiveEpilogueINS1A_23Sm100TmaWarpSpecializedILi3ELi2ELi16ELb1ELb0EEEJSF_NS5_IJNSQ_ISE_SB_EENSQ_INSA_ILi32EEESB_EEEEESG_SH_SG_SH_NS1A_6fusion15FusionCallbacksIS1E_NS1J_17LinearCombinationISG_fSG_fLNS_15FloatRoundStyleE2EEESF_S1I_JEEENS4_5SM1004TMEM4LOAD26SM100_TMEM_LOAD_16dp256b4xESX_NSY_INSZ_ILi2ELi4ELi3EEES12_NSQ_INS5_IJS13_S1G_EEENS5_IJS1G_SB_EEEEEEENS4_17SM75_U32x4_LDSM_NENS4_14SM90_TMA_STOREES1X_NS4_17SM90_U32x4_STSM_NENS4_39AutoVectorizingCopyWithAssumedAlignmentILi128EEEEEEvvEEEEvNT_6ParamsE)
        /*0008*/ 	.word	0x0000004f


	//----- nvinfo : EIATTR_FRAME_SIZE
	.align		4
.L_19:
        /*000c*/ 	.byte	0x04, 0x11
        /*000e*/ 	.short	(.L_21 - .L_20)
	.align		4
.L_20:
        /*0010*/ 	.word	index@($__internal_2_$__cuda_sm10x_tcgen05_guardrail_trap_unallocated_columns_being_dealloced)
        /*0014*/ 	.word	0x00000000


	//----- nvinfo : EIATTR_FRAME_SIZE
	.align		4
.L_21:
        /*0018*/ 	.byte	0x04, 0x11
        /*001a*/ 	.short	(.L_23 - .L_22)
	.align		4
.L_22:
        /*001c*/ 	.word	index@($__internal_1_$__cuda_sm10x_tcgen05_guardrail_trap_phase_invalid_during_alloc)
        /*0020*/ 	.word	0x00000000


	//----- nvinfo : EIATTR_FRAME_SIZE
	.align		4
.L_23:
        /*0024*/ 	.byte	0x04, 0x11
        /*0026*/ 	.short	(.L_25 - .L_24)
	.align		4
.L_24:
        /*0028*/ 	.word	index@($__internal_0_$__cuda_sm10x_tcgen05_guardrail_trap_col_being_dealloced_not_returned_by_alloc)
        /*002c*/ 	.word	0x00000000


	//----- nvinfo : EIATTR_FRAME_SIZE
	.align		4
.L_25:
        /*0030*/ 	.byte	0x04, 0x11
        /*0032*/ 	.short	(.L_27 - .L_26)
	.align		4
.L_26:
        /*0034*/ 	.word	index@(_ZN7cutlass13device_kernelINS_4gemm6kernel13GemmUniversalIN4cute5tupleIJiiiiEEENS1_10collective13CollectiveMmaINS1_35MainloopSm100TmaUmmaWarpSpecializedILi13ELi2ELi4ENS5_IJNS4_1CILi1EEESB_SB_EEEEENS5_IJNSA_ILi64EEESE_SE_EEENS_6half_tENS5_IJlSB_lEEESG_SH_NS4_8TiledMMAINS4_8MMA_AtomIJNS4_20SM100_MMA_F16BF16_SSISG_SG_fLi64ELi64ELNS4_4UMMA5MajorE0ELSM_0ELNSL_7ScaleInE0ELSN_0EEEEEENS4_6LayoutISC_NS5_IJNSA_ILi0EEESR_SR_EEEEENS5_IJNS4_10UnderscoreESU_SU_EEEEENS4_13SM90_TMA_LOADENS4_14ComposedLayoutINS4_7SwizzleILi3ELi4ELi3EEENS4_18smem_ptr_flag_bitsILi16EEENSQ_INS5_IJNSA_ILi8EEESE_EEENS5_IJSE_SB_EEEEEEEvNS4_8identityESX_S17_vS18_EENS_8epilogue10collective18CollectiveEpilogueINS1A_23Sm100TmaWarpSpecializedILi3ELi2ELi16ELb1ELb0EEEJSF_NS5_IJNSQ_ISE_SB_EENSQ_INSA_ILi32EEESB_EEEEESG_SH_SG_SH_NS1A_6fusion15FusionCallbacksIS1E_NS1J_17LinearCombinationISG_fSG_fLNS_15FloatRoundStyleE2EEESF_S1I_JEEENS4_5SM1004TMEM4LOAD26SM100_TMEM_LOAD_16dp256b4xESX_NSY_INSZ_ILi2ELi4ELi3EEES12_NSQ_INS5_IJS13_S1G_EEENS5_IJS1G_SB_EEEEEEENS4_17SM75_U32x4_LDSM_NENS4_14SM90_TMA_STOREES1X_NS4_17SM90_U32x4_STSM_NENS4_39AutoVectorizingCopyWithAssumedAlignmentILi128EEEEEEvvEEEEvNT_6ParamsE)
        /*0038*/ 	.word	0x00000000


	//----- nvinfo : EIATTR_MIN_STACK_SIZE
	.align		4
.L_27:
        /*003c*/ 	.byte	0x04, 0x12
        /*003e*/ 	.short	(.L_29 - .L_28)
	.align		4
.L_28:
        /*0040*/ 	.word	index@(_ZN7cutlass13device_kernelINS_4gemm6kernel13GemmUniversalIN4cute5tupleIJiiiiEEENS1_10collective13CollectiveMmaINS1_35MainloopSm100TmaUmmaWarpSpecializedILi13ELi2ELi4ENS5_IJNS4_1CILi1EEESB_SB_EEEEENS5_IJNSA_ILi64EEESE_SE_EEENS_6half_tENS5_IJlSB_lEEESG_SH_NS4_8TiledMMAINS4_8MMA_AtomIJNS4_20SM100_MMA_F16BF16_SSISG_SG_fLi64ELi64ELNS4_4UMMA5MajorE0ELSM_0ELNSL_7ScaleInE0ELSN_0EEEEEENS4_6LayoutISC_NS5_IJNSA_ILi0EEESR_SR_EEEEENS5_IJNS4_10UnderscoreESU_SU_EEEEENS4_13SM90_TMA_LOADENS4_14ComposedLayoutINS4_7SwizzleILi3ELi4ELi3EEENS4_18smem_ptr_flag_bitsILi16EEENSQ_INS5_IJNSA_ILi8EEESE_EEENS5_IJSE_SB_EEEEEEEvNS4_8identityESX_S17_vS18_EENS_8epilogue10collective18CollectiveEpilogueINS1A_23Sm100TmaWarpSpecializedILi3ELi2ELi16ELb1ELb0EEEJSF_NS5_IJNSQ_ISE_SB_EENSQ_INSA_ILi32EEESB_EEEEESG_SH_SG_SH_NS1A_6fusion15FusionCallbacksIS1E_NS1J_17LinearCombinationISG_fSG_fLNS_15FloatRoundStyleE2EEESF_S1I_JEEENS4_5SM1004TMEM4LOAD26SM100_TMEM_LOAD_16dp256b4xESX_NSY_INSZ_ILi2ELi4ELi3EEES12_NSQ_INS5_IJS13_S1G_EEENS5_IJS1G_SB_EEEEEEENS4_17SM75_U32x4_LDSM_NENS4_14SM90_TMA_STOREES1X_NS4_17SM90_U32x4_STSM_NENS4_39AutoVectorizingCopyWithAssumedAlignmentILi128EEEEEEvvEEEEvNT_6ParamsE)
        /*0044*/ 	.word	0x00000000
.L_29:


//--------------------- .nv.compat                --------------------------
	.section	.nv.compat,"",@"SHT_CUDA_COMPAT_INFO"
	.align	4
        /*0000*/ 	.byte	0x02, 0x09, 0x01, 0x00, 0x02, 0x02, 0x02, 0x00, 0x02, 0x05, 0x05, 0x00, 0x03, 0x07, 0x01, 0x01
        /*0010*/ 	.byte	0x02, 0x03, 0x01, 0x00, 0x02, 0x06, 0x01, 0x00, 0x04, 0x0b, 0x08, 0x00, 0x09, 0x00, 0x00, 0x00
        /*0020*/ 	.byte	0x00, 0x00, 0x00, 0x00


//--------------------- .nv.info._ZN7cutlass13device_kernelINS_4gemm6kernel13GemmUniversalIN4cute5tupleIJiiiiEEENS1_10collective13CollectiveMmaINS1_35MainloopSm100TmaUmmaWarpSpecializedILi13ELi2ELi4ENS5_IJNS4_1CILi1EEESB_SB_EEEEENS5_IJNSA_ILi64EEESE_SE_EEENS_6half_tENS5_IJlSB_lEEESG_SH_NS4_8TiledMMAINS4_8MMA_AtomIJNS4_20SM100_MMA_F16BF16_SSISG_SG_fLi64ELi64ELNS4_4UMMA5MajorE0ELSM_0ELNSL_7ScaleInE0ELSN_0EEEEEENS4_6LayoutISC_NS5_IJNSA_ILi0EEESR_SR_EEEEENS5_IJNS4_10UnderscoreESU_SU_EEEEENS4_13SM90_TMA_LOADENS4_14ComposedLayoutINS4_7SwizzleILi3ELi4ELi3EEENS4_18smem_ptr_flag_bitsILi16EEENSQ_INS5_IJNSA_ILi8EEESE_EEENS5_IJSE_SB_EEEEEEEvNS4_8identityESX_S17_vS18_EENS_8epilogue10collective18CollectiveEpilogueINS1A_23Sm100TmaWarpSpecializedILi3ELi2ELi16ELb1ELb0EEEJSF_NS5_IJNSQ_ISE_SB_EENSQ_INSA_ILi32EEESB_EEEEESG_SH_SG_SH_NS1A_6fusion15FusionCallbacksIS1E_NS1J_17LinearCombinationISG_fSG_fLNS_15FloatRoundStyleE2EEESF_S1I_JEEENS4_5SM1004TMEM4LOAD26SM100_TMEM_LOAD_16dp256b4xESX_NSY_INSZ_ILi2ELi4ELi3EEES12_NSQ_INS5_IJS13_S1G_EEENS5_IJS1G_SB_EEEEEEENS4_17SM75_U32x4_LDSM_NENS4_14SM90_TMA_STOREES1X_NS4_17SM90_U32x4_STSM_NENS4_39AutoVectorizingCopyWithAssumedAlignmentILi128EEEEEEvvEEEEvNT_6ParamsE --------------------------
	.section	.nv.info._ZN7cutlass13device_kernelINS_4gemm6kernel13GemmUniversalIN4cute5tupleIJiiiiEEENS1_10collective13CollectiveMmaINS1_35MainloopSm100TmaUmmaWarpSpecializedILi13ELi2ELi4ENS5_IJNS4_1CILi1EEESB_SB_EEEEENS5_IJNSA_ILi64EEESE_SE_EEENS_6half_tENS5_IJlSB_lEEESG_SH_NS4_8TiledMMAINS4_8MMA_AtomIJNS4_20SM100_MMA_F16BF16_SSISG_SG_fLi64ELi64ELNS4_4UMMA5MajorE0ELSM_0ELNSL_7ScaleInE0ELSN_0EEEEEENS4_6LayoutISC_NS5_IJNSA_ILi0EEESR_SR_EEEEENS5_IJNS4_10UnderscoreESU_SU_EEEEENS4_13SM90_TMA_LOADENS4_14ComposedLayoutINS4_7SwizzleILi3ELi4ELi3EEENS4_18smem_ptr_flag_bitsILi16EEENSQ_INS5_IJNSA_ILi8EEESE_EEENS5_IJSE_SB_EEEEEEEvNS4_8identityESX_S17_vS18_EENS_8epilogue10collective18CollectiveEpilogueINS1A_23Sm100TmaWarpSpecializedILi3ELi2ELi16ELb1ELb0EEEJSF_NS5_IJNSQ_ISE_SB_EENSQ_INSA_ILi32EEESB_EEEEESG_SH_SG_SH_NS1A_6fusion15FusionCallbacksIS1E_NS1J_17LinearCombinationISG_fSG_fLNS_15FloatRoundStyleE2EEESF_S1I_JEEENS4_5SM1004TMEM4LOAD26SM100_TMEM_LOAD_16dp256b4xESX_NSY_INSZ_ILi2ELi4ELi3EEES12_NSQ_INS5_IJS13_S1G_EEENS5_IJS1G_SB_EEEEEEENS4_17SM75_U32x4_LDSM_NENS4_14SM90_TMA_STOREES1X_NS4_17SM90_U32x4_STSM_NENS4_39AutoVectorizingCopyWithAssumedAlignmentILi128EEEEEEvvEEEEvNT_6ParamsE,"",@"SHT_CUDA_INFO"
	.sectionflags	@""
	.align	4


	//----- nvinfo : EIATTR_CUDA_API_VERSION
	.align		4
        /*0000*/ 	.byte	0x04, 0x37
        /*0002*/ 	.short	(.L_31 - .L_30)
.L_30:
        /*0004*/ 	.word	0x00000082


	//----- nvinfo : EIATTR_KPARAM_INFO
	.align		4
.L_31:
        /*0008*/ 	.byte	0x04, 0x17
        /*000a*/ 	.short	(.L_33 - .L_32)
.L_32:
        /*000c*/ 	.word	0x00000000
        /*0010*/ 	.short	0x0000
        /*0012*/ 	.short	0x0000
        /*0014*/ 	.byte	0x00, 0xf0, 0x01, 0x20


	//----- nvinfo : EIATTR_AT_ENTRY_FRAGMENTS
	.align		4
.L_33:
        /*0018*/ 	.byte	0x04, 0x4f
        /*001a*/ 	.short	(.L_35 - .L_34)


	//   ....[0]....
.L_34:
        /*001c*/ 	.word	0x00000006


	//----- nvinfo : EIATTR_RESERVED_SMEM_USED
	.align		4
.L_35:
        /*0020*/ 	.byte	0x01, 0x41
	.zero		2


	//----- nvinfo : EIATTR_SPARSE_MMA_MASK
	.align		4
        /*0024*/ 	.byte	0x03, 0x50
        /*0026*/ 	.short	0x0000


	//----- nvinfo : EIATTR_TCGEN05_1CTA_USED
	.align		4
        /*0028*/ 	.byte	0x01, 0x51
	.zero		2


	//----- nvinfo : EIATTR_MAXREG_COUNT
	.align		4
        /*002c*/ 	.byte	0x03, 0x1b
        /*002e*/ 	.short	0x00ff


	//----- nvinfo : EIATTR_NUM_BARRIERS
	.align		4
        /*0030*/ 	.byte	0x02, 0x4c
        /*0032*/ 	.byte	0x07
	.zero		1


	//----- nvinfo : EIATTR_EXTERNS
	.align		4
        /*0034*/ 	.byte	0x04, 0x0f
        /*0036*/ 	.short	(.L_37 - .L_36)


	//   ....[0]....
	.align		4
.L_36:
        /*0038*/ 	.word	index@(__assertfail)


	//----- nvinfo : EIATTR_MERCURY_ISA_VERSION
	.align		4
.L_37:
        /*003c*/ 	.byte	0x03, 0x5f
        /*003e*/ 	.short	0x0101


	//----- nvinfo : EIATTR_INT_WARP_WIDE_INSTR_OFFSETS
	.align		4
        /*0040*/ 	.byte	0x04, 0x31
        /*0042*/ 	.short	(.L_39 - .L_38)


	//   ....[0]....
.L_38:
        /*0044*/ 	.word	0x00001ef0


	//   ....[1]....
        /*0048*/ 	.word	0x00003ea0


	//   ....[2]....
        /*004c*/ 	.word	0x00003ed0


	//   ....[3]....
        /*0050*/ 	.word	0x00003f20


	//   ....[4]....
        /*0054*/ 	.word	0x00004800


	//   ....[5]....
        /*0058*/ 	.word	0x00004820


	//   ....[6]....
        /*005c*/ 	.word	0x00004af0


	//   ....[7]....
        /*0060*/ 	.word	0x00004c20


	//----- nvinfo : EIATTR_COOP_GROUP_MASK_REGIDS
	.align		4
.L_39:
        /*0064*/ 	.byte	0x04, 0x29
        /*0066*/ 	.short	(.L_41 - .L_40)


	//   ....[0]....
.L_40:
        /*0068*/ 	.word	0xffffffff


	//   ....[1]....
        /*006c*/ 	.word	0xffffffff


	//   ....[2]....
        /*0070*/ 	.word	0xffffffff


	//   ....[3]....
        /*0074*/ 	.word	0xffffffff


	//   ....[4]....
        /*0078*/ 	.word	0xffffffff


	//   ....[5]....
        /*007c*/ 	.word	0xffffffff


	//   ....[6]....
        /*0080*/ 	.word	0xffffffff


	//   ....[7]....
        /*0084*/ 	.word	0xffffffff


	//   ....[8]....
        /*0088*/ 	.word	0xffffffff


	//   ....[9]....
        /*008c*/ 	.word	0xffffffff


	//   ....[10]....
        /*0090*/ 	.word	0xffffffff


	//   ....[11]....
        /*0094*/ 	.word	0xffffffff


	//   ....[12]....
        /*0098*/ 	.word	0xffffffff


	//----- nvinfo : EIATTR_COOP_GROUP_INSTR_OFFSETS
	.align		4
.L_41:
        /*009c*/ 	.byte	0x04, 0x28
        /*009e*/ 	.short	(.L_43 - .L_42)


	//   ....[0]....
.L_42:
        /*00a0*/ 	.word	0x00000090


	//   ....[1]....
        /*00a4*/ 	.word	0x000004d0


	//   ....[2]....
        /*00a8*/ 	.word	0x00000790


	//   ....[3]....
        /*00ac*/ 	.word	0x00000910


	//   ....[4]....
        /*00b0*/ 	.word	0x00000a10


	//   ....[5]....
        /*00b4*/ 	.word	0x00000b80


	//   ....[6]....
        /*00b8*/ 	.word	0x00000d20


	//   ....[7]....
        /*00bc*/ 	.word	0x00001dd0


	//   ....[8]....
        /*00c0*/ 	.word	0x000030c0


	//   ....[9]....
        /*00c4*/ 	.word	0x000032d0


	//   ....[10]....
        /*00c8*/ 	.word	0x00003300


	//   ....[11]....
        /*00cc*/ 	.word	0x00003d90


	//   ....[12]....
        /*00d0*/ 	.word	0x00003fc0


	//----- nvinfo : EIATTR_VRC_CTA_INIT_COUNT
	.align		4
.L_43:
        /*00d4*/ 	.byte	0x02, 0x4a
        /*00d6*/ 	.byte	0x80
	.zero		1


	//----- nvinfo : EIATTR_SYSCALL_OFFSETS
	.align		4
        /*00d8*/ 	.byte	0x04, 0x46
        /*00da*/ 	.short	(.L_45 - .L_44)


	//   ....[0]....
.L_44:
        /*00dc*/ 	.word	0x00005800


	//   ....[1]....
        /*00e0*/ 	.word	0x000058f0


	//   ....[2]....
        /*00e4*/ 	.word	0x000060d0


	//   ....[3]....
        /*00e8*/ 	.word	0x00006a10


	//----- nvinfo : EIATTR_MBARRIER_INSTR_OFFSETS
	.align		4
.L_45:
        /*00ec*/ 	.byte	0x04, 0x39
        /*00ee*/ 	.short	(.L_47 - .L_46)


	//   ....[0]....
.L_46:
        /*00f0*/ 	.word	0x000005d0
        /*00f4*/ 	.word	0x000000ff
        /*00f8*/ 	.word	0x00000000
        /*00fc*/ 	.short	0x0100
        /*00fe*/ 	.byte	0x05
	.zero		1


	//   ....[1]....
        /*0100*/ 	.word	0x000005e0
        /*0104*/ 	.word	0x000000ff
        /*0108*/ 	.word	0x00000068
        /*010c*/ 	.short	0x0100
        /*010e*/ 	.byte	0x05
	.zero		1


	//   ....[2]....
        /*0110*/ 	.word	0x000005f0
        /*0114*/ 	.word	0x000000ff
        /*0118*/ 	.word	0x00000008
        /*011c*/ 	.short	0x0100
        /*011e*/ 	.byte	0x05
	.zero		1


	//   ....[3]....
        /*0120*/ 	.word	0x00000600
        /*0124*/ 	.word	0x000000ff
        /*0128*/ 	.word	0x00000070
        /*012c*/ 	.short	0x0100
        /*012e*/ 	.byte	0x05
	.zero		1


	//   ....[4]....
        /*0130*/ 	.word	0x00000610
        /*0134*/ 	.word	0x000000ff
        /*0138*/ 	.word	0x00000010
        /*013c*/ 	.short	0x0100
        /*013e*/ 	.byte	0x05
	.zero		1


	//   ....[5]....
        /*0140*/ 	.word	0x00000620
        /*0144*/ 	.word	0x000000ff
        /*0148*/ 	.word	0x00000078
        /*014c*/ 	.short	0x0100
        /*014e*/ 	.byte	0x05
	.zero		1


	//   ....[6]....
        /*0150*/ 	.word	0x00000630
        /*0154*/ 	.word	0x000000ff
        /*0158*/ 	.word	0x00000018
        /*015c*/ 	.short	0x0100
        /*015e*/ 	.byte	0x05
	.zero		1


	//   ....[7]....
        /*0160*/ 	.word	0x00000640
        /*0164*/ 	.word	0x000000ff
        /*0168*/ 	.word	0x00000080
        /*016c*/ 	.short	0x0100
        /*016e*/ 	.byte	0x05
	.zero		1


	//   ....[8]....
        /*0170*/ 	.word	0x00000650
        /*0174*/ 	.word	0x000000ff
        /*0178*/ 	.word	0x00000020
        /*017c*/ 	.short	0x0100
        /*017e*/ 	.byte	0x05
	.zero		1


	//   ....[9]....
        /*0180*/ 	.word	0x00000660
        /*0184*/ 	.word	0x000000ff
        /*0188*/ 	.word	0x00000088
        /*018c*/ 	.short	0x0100
        /*018e*/ 	.byte	0x05
	.zero		1


	//   ....[10]....
        /*0190*/ 	.word	0x00000670
        /*0194*/ 	.word	0x000000ff
        /*0198*/ 	.word	0x00000028
        /*019c*/ 	.short	0x0100
        /*019e*/ 	.byte	0x05
	.zero		1


	//   ....[11]....
        /*01a0*/ 	.word	0x00000680
        /*01a4*/ 	.word	0x000000ff
        /*01a8*/ 	.word	0x00000090
        /*01ac*/ 	.short	0x0100
        /*01ae*/ 	.byte	0x05
	.zero		1


	//   ....[12]....
        /*01b0*/ 	.word	0x00000690
        /*01b4*/ 	.word	0x000000ff
        /*01b8*/ 	.word	0x00000030
        /*01bc*/ 	.short	0x0100
        /*01be*/ 	.byte	0x05
	.zero		1


	//   ....[13]....
        /*01c0*/ 	.word	0x000006a0
        /*01c4*/ 	.word	0x000000ff
        /*01c8*/ 	.word	0x00000098
        /*01cc*/ 	.short	0x0100
        /*01ce*/ 	.byte	0x05
	.zero		1


	//   ....[14]....
        /*01d0*/ 	.word	0x000006b0
        /*01d4*/ 	.word	0x000000ff
        /*01d8*/ 	.word	0x00000038
        /*01dc*/ 	.short	0x0100
        /*01de*/ 	.byte	0x05
	.zero		1


	//   ....[15]....
        /*01e0*/ 	.word	0x000006c0
        /*01e4*/ 	.word	0x000000ff
        /*01e8*/ 	.word	0x000000a0
        /*01ec*/ 	.short	0x0100
        /*01ee*/ 	.byte	0x05
	.zero		1


	//   ....[16]....
        /*01f0*/ 	.word	0x000006d0
        /*01f4*/ 	.word	0x000000ff
        /*01f8*/ 	.word	0x00000040
        /*01fc*/ 	.short	0x0100
        /*01fe*/ 	.byte	0x05
	.zero		1


	//   ....[17]....
        /*0200*/ 	.word	0x000006e0
        /*0204*/ 	.word	0x000000ff
        /*0208*/ 	.word	0x000000a8
        /*020c*/ 	.short	0x0100
        /*020e*/ 	.byte	0x05
	.zero		1


	//   ....[18]....
        /*0210*/ 	.word	0x000006f0
        /*0214*/ 	.word	0x000000ff
        /*0218*/ 	.word	0x00000048
        /*021c*/ 	.short	0x0100
        /*021e*/ 	.byte	0x05
	.zero		1


	//   ....[19]....
        /*0220*/ 	.word	0x00000700
        /*0224*/ 	.word	0x000000ff
        /*0228*/ 	.word	0x000000b0
        /*022c*/ 	.short	0x0100
        /*022e*/ 	.byte	0x05
	.zero		1


	//   ....[20]....
        /*0230*/ 	.word	0x00000710
        /*0234*/ 	.word	0x000000ff
        /*0238*/ 	.word	0x00000050
        /*023c*/ 	.short	0x0100
        /*023e*/ 	.byte	0x05
	.zero		1


	//   ....[21]....
        /*0240*/ 	.word	0x00000720
        /*0244*/ 	.word	0x000000ff
        /*0248*/ 	.word	0x000000b8
        /*024c*/ 	.short	0x0100
        /*024e*/ 	.byte	0x05
	.zero		1


	//   ....[22]....
        /*0250*/ 	.word	0x00000730
        /*0254*/ 	.word	0x000000ff
        /*0258*/ 	.word	0x00000058
        /*025c*/ 	.short	0x0100
        /*025e*/ 	.byte	0x05
	.zero		1


	//   ....[23]....
        /*0260*/ 	.word	0x00000740
        /*0264*/ 	.word	0x000000ff
        /*0268*/ 	.word	0x000000c0
        /*026c*/ 	.short	0x0100
        /*026e*/ 	.byte	0x05
	.zero		1


	//   ....[24]....
        /*0270*/ 	.word	0x00000750
        /*0274*/ 	.word	0x000000ff
        /*0278*/ 	.word	0x00000060
        /*027c*/ 	.short	0x0100
        /*027e*/ 	.byte	0x05
	.zero		1


	//   ....[25]....
        /*0280*/ 	.word	0x00000760
        /*0284*/ 	.word	0x000000ff
        /*0288*/ 	.word	0x000000c8
        /*028c*/ 	.short	0x0100
        /*028e*/ 	.byte	0x05
	.zero		1


	//   ....[26]....
        /*0290*/ 	.word	0x000008a0
        /*0294*/ 	.word	0x000000ff
        /*0298*/ 	.word	0x000000d0
        /*029c*/ 	.short	0x0100
        /*029e*/ 	.byte	0x07
	.zero		1


	//   ....[27]....
        /*02a0*/ 	.word	0x000008b0
        /*02a4*/ 	.word	0x000000ff
        /*02a8*/ 	.word	0x000000e8
        /*02ac*/ 	.short	0x0100
        /*02ae*/ 	.byte	0x07
	.zero		1


	//   ....[28]....
        /*02b0*/ 	.word	0x000008c0
        /*02b4*/ 	.word	0x000000ff
        /*02b8*/ 	.word	0x000000d8
        /*02bc*/ 	.short	0x0100
        /*02be*/ 	.byte	0x07
	.zero		1


	//   ....[29]....
        /*02c0*/ 	.word	0x000008d0
        /*02c4*/ 	.word	0x000000ff
        /*02c8*/ 	.word	0x000000f0
        /*02cc*/ 	.short	0x0100
        /*02ce*/ 	.byte	0x07
	.zero		1


	//   ....[30]....
        /*02d0*/ 	.word	0x000008e0
        /*02d4*/ 	.word	0x000000ff
        /*02d8*/ 	.word	0x000000e0
        /*02dc*/ 	.short	0x0100
        /*02de*/ 	.byte	0x07
	.zero		1


	//   ....[31]....
        /*02e0*/ 	.word	0x000008f0
        /*02e4*/ 	.word	0x000000ff
        /*02e8*/ 	.word	0x000000f8
        /*02ec*/ 	.short	0x0100
        /*02ee*/ 	.byte	0x07
	.zero		1


	//   ....[32]....
        /*02f0*/ 	.word	0x000009e0
        /*02f4*/ 	.word	0x000000ff
        /*02f8*/ 	.word	0x00000100
        /*02fc*/ 	.short	0x0100
        /*02fe*/ 	.byte	0x05
	.zero		1


	//   ....[33]....
        /*0300*/ 	.word	0x000009f0
        /*0304*/ 	.word	0x000000ff
        /*0308*/ 	.word	0x00000108
        /*030c*/ 	.short	0x0100
        /*030e*/ 	.byte	0x05
	.zero		1


	//   ....[34]....
        /*0310*/ 	.word	0x00000b30
        /*0314*/ 	.word	0x000000ff
        /*0318*/ 	.word	0x00000110
        /*031c*/ 	.short	0x0100
        /*031e*/ 	.byte	0x05
	.zero		1


	//   ....[35]....
        /*0320*/ 	.word	0x00000b40
        /*0324*/ 	.word	0x000000ff
        /*0328*/ 	.word	0x00000120
        /*032c*/ 	.short	0x0100
        /*032e*/ 	.byte	0x05
	.zero		1


	//   ....[36]....
        /*0330*/ 	.word	0x00000b50
        /*0334*/ 	.word	0x000000ff
        /*0338*/ 	.word	0x00000118
        /*033c*/ 	.short	0x0100
        /*033e*/ 	.byte	0x05
	.zero		1


	//   ....[37]....
        /*0340*/ 	.word	0x00000b60
        /*0344*/ 	.word	0x000000ff
        /*0348*/ 	.word	0x00000128
        /*034c*/ 	.short	0x0100
        /*034e*/ 	.byte	0x05
	.zero		1


	//   ....[38]....
        /*0350*/ 	.word	0x00000c90
        /*0354*/ 	.word	0x000000ff
        /*0358*/ 	.word	0x00000130
        /*035c*/ 	.short	0x0100
        /*035e*/ 	.byte	0x07
	.zero		1


	//   ....[39]....
        /*0360*/ 	.word	0x00000ca0
        /*0364*/ 	.word	0x000000ff
        /*0368*/ 	.word	0x00000150
        /*036c*/ 	.short	0x0100
        /*036e*/ 	.byte	0x07
	.zero		1


	//   ....[40]....
        /*0370*/ 	.word	0x00000cb0
        /*0374*/ 	.word	0x000000ff
        /*0378*/ 	.word	0x00000138
        /*037c*/ 	.short	0x0100
        /*037e*/ 	.byte	0x07
	.zero		1


	//   ....[41]....
        /*0380*/ 	.word	0x00000cc0
        /*0384*/ 	.word	0x000000ff
        /*0388*/ 	.word	0x00000158
        /*038c*/ 	.short	0x0100
        /*038e*/ 	.byte	0x07
	.zero		1


	//   ....[42]....
        /*0390*/ 	.word	0x00000cd0
        /*0394*/ 	.word	0x000000ff
        /*0398*/ 	.word	0x00000140
        /*039c*/ 	.short	0x0100
        /*039e*/ 	.byte	0x07
	.zero		1


	//   ....[43]....
        /*03a0*/ 	.word	0x00000ce0
        /*03a4*/ 	.word	0x000000ff
        /*03a8*/ 	.word	0x00000160
        /*03ac*/ 	.short	0x0100
        /*03ae*/ 	.byte	0x07
	.zero		1


	//   ....[44]....
        /*03b0*/ 	.word	0x00000cf0
        /*03b4*/ 	.word	0x000000ff
        /*03b8*/ 	.word	0x00000148
        /*03bc*/ 	.short	0x0100
        /*03be*/ 	.byte	0x07
	.zero		1


	//   ....[45]....
        /*03c0*/ 	.word	0x00000d00
        /*03c4*/ 	.word	0x000000ff
        /*03c8*/ 	.word	0x00000168
        /*03cc*/ 	.short	0x0100
        /*03ce*/ 	.byte	0x07
	.zero		1


	//   ....[46]....
        /*03d0*/ 	.word	0x00000df0
        /*03d4*/ 	.word	0x000000ff
        /*03d8*/ 	.word	0x00000170
        /*03dc*/ 	.short	0x0100
        /*03de*/ 	.byte	0x05
	.zero		1


	//   ....[47]....
        /*03e0*/ 	.word	0x00000e00
        /*03e4*/ 	.word	0x000000ff
        /*03e8*/ 	.word	0x00000180
        /*03ec*/ 	.short	0x0100
        /*03ee*/ 	.byte	0x05
	.zero		1


	//   ....[48]....
        /*03f0*/ 	.word	0x00000e10
        /*03f4*/ 	.word	0x000000ff
        /*03f8*/ 	.word	0x00000178
        /*03fc*/ 	.short	0x0100
        /*03fe*/ 	.byte	0x05
	.zero		1


	//   ....[49]....
        /*0400*/ 	.word	0x00000e20
        /*0404*/ 	.word	0x000000ff
        /*0408*/ 	.word	0x00000188
        /*040c*/ 	.short	0x0100
        /*040e*/ 	.byte	0x05
	.zero		1


	//   ....[50]....
        /*0410*/ 	.word	0x000016f0
        /*0414*/ 	.word	0x00000002
        /*0418*/ 	.word	0x00000180
        /*041c*/ 	.short	0x010a
        /*041e*/ 	.byte	0xff
	.zero		1


	//   ....[51]....
        /*0420*/ 	.word	0x00001720
        /*0424*/ 	.word	0x00000002
        /*0428*/ 	.word	0x00000170
        /*042c*/ 	.short	0x0101
        /*042e*/ 	.byte	0xff
	.zero		1


	//   ....[52]....
        /*0430*/ 	.word	0x000017f0
        /*0434*/ 	.word	0x000000ff
        /*0438*/ 	.word	0x00000068
        /*043c*/ 	.short	0x010a
        /*043e*/ 	.byte	0x08
	.zero		1


	//   ....[53]....
        /*0440*/ 	.word	0x00001890
        /*0444*/ 	.word	0x000000ff
        /*0448*/ 	.word	0x00000068
        /*044c*/ 	.short	0x010a
        /*044e*/ 	.byte	0x21
	.zero		1


	//   ....[54]....
        /*0450*/ 	.word	0x000019f0
        /*0454*/ 	.word	0x000000ff
        /*0458*/ 	.word	0x00000068
        /*045c*/ 	.short	0x010a
        /*045e*/ 	.byte	0x08
	.zero		1


	//   ....[55]....
        /*0460*/ 	.word	0x00001ae0
        /*0464*/ 	.word	0x000000ff
        /*0468*/ 	.word	0x00000108
        /*046c*/ 	.short	0x0101
        /*046e*/ 	.byte	0x04
	.zero		1


	//   ....[56]....
        /*0470*/ 	.word	0x00001b00
        /*0474*/ 	.word	0x000000ff
        /*0478*/ 	.word	0x00000068
        /*047c*/ 	.short	0x010a
        /*047e*/ 	.byte	0x08
	.zero		1


	//   ....[57]....
        /*0480*/ 	.word	0x00001b80
        /*0484*/ 	.word	0x000000ff
        /*0488*/ 	.word	0x00000068
        /*048c*/ 	.short	0x010a
        /*048e*/ 	.byte	0x11
	.zero		1


	//   ....[58]....
        /*0490*/ 	.word	0x00001ce0
        /*0494*/ 	.word	0x000000ff
        /*0498*/ 	.word	0x00000068
        /*049c*/ 	.short	0x010a
        /*049e*/ 	.byte	0x08
	.zero		1


	//   ....[59]....
        /*04a0*/ 	.word	0x00001e00
        /*04a4*/ 	.word	0x00000002
        /*04a8*/ 	.word	0x00000110
        /*04ac*/ 	.short	0x010a
        /*04ae*/ 	.byte	0xff
	.zero		1


	//   ....[60]....
        /*04b0*/ 	.word	0x00001ec0
        /*04b4*/ 	.word	0x00000002
        /*04b8*/ 	.word	0x00000000
        /*04bc*/ 	.short	0x0101
        /*04be*/ 	.byte	0xff
	.zero		1


	//   ....[61]....
        /*04c0*/ 	.word	0x00002420
        /*04c4*/ 	.word	0x000000ff
        /*04c8*/ 	.word	0x00000000
        /*04cc*/ 	.short	0x010a
        /*04ce*/ 	.byte	0x05
	.zero		1


	//   ....[62]....
        /*04d0*/ 	.word	0x000024b0
        /*04d4*/ 	.word	0x000000ff
        /*04d8*/ 	.word	0x00000000
        /*04dc*/ 	.short	0x010a
        /*04de*/ 	.byte	0x05
	.zero		1


	//   ....[63]....
        /*04e0*/ 	.word	0x00002540
        /*04e4*/ 	.word	0x000000ff
        /*04e8*/ 	.word	0x00000000
        /*04ec*/ 	.short	0x010a
        /*04ee*/ 	.byte	0x05
	.zero		1


	//   ....[64]....
        /*04f0*/ 	.word	0x000025d0
        /*04f4*/ 	.word	0x000000ff
        /*04f8*/ 	.word	0x00000000
        /*04fc*/ 	.short	0x010a
        /*04fe*/ 	.byte	0x05
	.zero		1


	//   ....[65]....
        /*0500*/ 	.word	0x00002660
        /*0504*/ 	.word	0x000000ff
        /*0508*/ 	.word	0x00000000
        /*050c*/ 	.short	0x010a
        /*050e*/ 	.byte	0x05
	.zero		1


	//   ....[66]....
        /*0510*/ 	.word	0x000026f0
        /*0514*/ 	.word	0x000000ff
        /*0518*/ 	.word	0x00000000
        /*051c*/ 	.short	0x010a
        /*051e*/ 	.byte	0x05
	.zero		1


	//   ....[67]....
        /*0520*/ 	.word	0x00002780
        /*0524*/ 	.word	0x000000ff
        /*0528*/ 	.word	0x00000000
        /*052c*/ 	.short	0x010a
        /*052e*/ 	.byte	0x05
	.zero		1


	//   ....[68]....
        /*0530*/ 	.word	0x00002810
        /*0534*/ 	.word	0x000000ff
        /*0538*/ 	.word	0x00000000
        /*053c*/ 	.short	0x010a
        /*053e*/ 	.byte	0x05
	.zero		1


	//   ....[69]....
        /*0540*/ 	.word	0x000028a0
        /*0544*/ 	.word	0x000000ff
        /*0548*/ 	.word	0x00000000
        /*054c*/ 	.short	0x010a
        /*054e*/ 	.byte	0x05
	.zero		1


	//   ....[70]....
        /*0550*/ 	.word	0x00002930
        /*0554*/ 	.word	0x000000ff
        /*0558*/ 	.word	0x00000000
        /*055c*/ 	.short	0x010a
        /*055e*/ 	.byte	0x05
	.zero		1


	//   ....[71]....
        /*0560*/ 	.word	0x000029c0
        /*0564*/ 	.word	0x000000ff
        /*0568*/ 	.word	0x00000000
        /*056c*/ 	.short	0x010a
        /*056e*/ 	.byte	0x05
	.zero		1


	//   ....[72]....
        /*0570*/ 	.word	0x00002a50
        /*0574*/ 	.word	0x000000ff
        /*0578*/ 	.word	0x00000000
        /*057c*/ 	.short	0x010a
        /*057e*/ 	.byte	0x05
	.zero		1


	//   ....[73]....
        /*0580*/ 	.word	0x00002af0
        /*0584*/ 	.word	0x00000000
        /*0588*/ 	.word	0x00000000
        /*058c*/ 	.short	0x010a
        /*058e*/ 	.byte	0xff
	.zero		1


	//   ....[74]....
        /*0590*/ 	.word	0x00002c10
        /*0594*/ 	.word	0x00000000
        /*0598*/ 	.word	0x00000170
        /*059c*/ 	.short	0x010a
        /*059e*/ 	.byte	0xff
	.zero		1


	//   ....[75]....
        /*05a0*/ 	.word	0x00002c80
        /*05a4*/ 	.word	0x00000000
        /*05a8*/ 	.word	0x00000000
        /*05ac*/ 	.short	0x0101
        /*05ae*/ 	.byte	0xff
	.zero		1


	//   ....[76]....
        /*05b0*/ 	.word	0x00002ca0
        /*05b4*/ 	.word	0x000000ff
        /*05b8*/ 	.word	0x00000120
        /*05bc*/ 	.short	0x010a
        /*05be*/ 	.byte	0x05
	.zero		1


	//   ....[77]....
        /*05c0*/ 	.word	0x00002dc0
        /*05c4*/ 	.word	0x00000000
        /*05c8*/ 	.word	0x00000110
        /*05cc*/ 	.short	0x010a
        /*05ce*/ 	.byte	0xff
	.zero		1


	//   ....[78]....
        /*05d0*/ 	.word	0x00002ec0
        /*05d4*/ 	.word	0x00000000
        /*05d8*/ 	.word	0x00000000
        /*05dc*/ 	.short	0x0101
        /*05de*/ 	.byte	0xff
	.zero		1


	//   ....[79]....
        /*05e0*/ 	.word	0x00002f50
        /*05e4*/ 	.word	0x000000ff
        /*05e8*/ 	.word	0x00000120
        /*05ec*/ 	.short	0x0106
        /*05ee*/ 	.byte	0x05
	.zero		1


	//   ....[80]....
        /*05f0*/ 	.word	0x00002f70
        /*05f4*/ 	.word	0x000000ff
        /*05f8*/ 	.word	0x00000120
        /*05fc*/ 	.short	0x010a
        /*05fe*/ 	.byte	0x05
	.zero		1


	//   ....[81]....
        /*0600*/ 	.word	0x00003000
        /*0604*/ 	.word	0x000000ff
        /*0608*/ 	.word	0x00000120
        /*060c*/ 	.short	0x0106
        /*060e*/ 	.byte	0x04
	.zero		1


	//   ....[82]....
        /*0610*/ 	.word	0x00003040
        /*0614*/ 	.word	0x00000000
        /*0618*/ 	.word	0x00000120
        /*061c*/ 	.short	0x010a
        /*061e*/ 	.byte	0xff
	.zero		1


	//   ....[83]....
        /*0620*/ 	.word	0x00003580
        /*0624*/ 	.word	0x00000000
        /*0628*/ 	.word	0x00000110
        /*062c*/ 	.short	0x010a
        /*062e*/ 	.byte	0xff
	.zero		1


	//   ....[84]....
        /*0630*/ 	.word	0x00003680
        /*0634*/ 	.word	0x00000003
        /*0638*/ 	.word	0x00000000
        /*063c*/ 	.short	0x0101
        /*063e*/ 	.byte	0xff
	.zero		1


	//   ....[85]....
        /*0640*/ 	.word	0x00003690
        /*0644*/ 	.word	0x000000ff
        /*0648*/ 	.word	0x00000000
        /*064c*/ 	.short	0x010a
        /*064e*/ 	.byte	0x06
	.zero		1


	//   ....[86]....
        /*0650*/ 	.word	0x00003710
        /*0654*/ 	.word	0x000000ff
        /*0658*/ 	.word	0x00000150
        /*065c*/ 	.short	0x010a
        /*065e*/ 	.byte	0x07
	.zero		1


	//   ....[87]....
        /*0660*/ 	.word	0x000037f0
        /*0664*/ 	.word	0x000000ff
        /*0668*/ 	.word	0x00000000
        /*066c*/ 	.short	0x010a
        /*066e*/ 	.byte	0x06
	.zero		1


	//   ....[88]....
        /*0670*/ 	.word	0x00003920
        /*0674*/ 	.word	0x000000ff
        /*0678*/ 	.word	0x00000000
        /*067c*/ 	.short	0x010a
        /*067e*/ 	.byte	0x1a
	.zero		1


	//   ....[89]....
        /*0680*/ 	.word	0x00003bc0
        /*0684*/ 	.word	0x000000ff
        /*0688*/ 	.word	0x00000000
        /*068c*/ 	.short	0x010a
        /*068e*/ 	.byte	0x06
	.zero		1


	//   ....[90]....
        /*0690*/ 	.word	0x00003c50
        /*0694*/ 	.word	0x000000ff
        /*0698*/ 	.word	0x00000000
        /*069c*/ 	.short	0x010a
        /*069e*/ 	.byte	0x06
	.zero		1


	//   ....[91]....
        /*06a0*/ 	.word	0x00003ce0
        /*06a4*/ 	.word	0x000000ff
        /*06a8*/ 	.word	0x00000000
        /*06ac*/ 	.short	0x010a
        /*06ae*/ 	.byte	0x06
	.zero		1


	//   ....[92]....
        /*06b0*/ 	.word	0x00003d70
        /*06b4*/ 	.word	0x000000ff
        /*06b8*/ 	.word	0x00000000
        /*06bc*/ 	.short	0x010a
        /*06be*/ 	.byte	0x07
	.zero		1


	//   ....[93]....
        /*06c0*/ 	.word	0x000041a0
        /*06c4*/ 	.word	0x00000000
        /*06c8*/ 	.word	0x00000110
        /*06cc*/ 	.short	0x010a
        /*06ce*/ 	.byte	0xff
	.zero		1


	//   ....[94]....
        /*06d0*/ 	.word	0x00004260
        /*06d4*/ 	.word	0x00000000
        /*06d8*/ 	.word	0x00000000
        /*06dc*/ 	.short	0x0101
        /*06de*/ 	.byte	0xff
	.zero		1


	//   ....[95]....
        /*06e0*/ 	.word	0x00004580
        /*06e4*/ 	.word	0x000000ff
        /*06e8*/ 	.word	0x00000108
        /*06ec*/ 	.short	0x010a
        /*06ee*/ 	.byte	0x07
	.zero		1


	//   ....[96]....
        /*06f0*/ 	.word	0x000047a0
        /*06f4*/ 	.word	0x000000ff
        /*06f8*/ 	.word	0x000000e8
        /*06fc*/ 	.short	0x010a
        /*06fe*/ 	.byte	0x0f
	.zero		1


	//   ....[97]....
        /*0700*/ 	.word	0x000049a0
        /*0704*/ 	.word	0x000000ff
        /*0708*/ 	.word	0x000000d0
        /*070c*/ 	.short	0x010b
        /*070e*/ 	.byte	0x0f
	.zero		1


	//   ....[98]....
        /*0710*/ 	.word	0x000049f0
        /*0714*/ 	.word	0x000000ff
        /*0718*/ 	.word	0x00000000
        /*071c*/ 	.short	0x0101
        /*071e*/ 	.byte	0x10
	.zero		1


	//   ....[99]....
        /*0720*/ 	.word	0x00004a30
        /*0724*/ 	.word	0x000000ff
        /*0728*/ 	.word	0x000000e8
        /*072c*/ 	.short	0x010a
        /*072e*/ 	.byte	0x0d
	.zero		1


	//   ....[100]....
        /*0730*/ 	.word	0x00004c70
        /*0734*/ 	.word	0x000000ff
        /*0738*/ 	.word	0x000000d0
        /*073c*/ 	.short	0x010b
        /*073e*/ 	.byte	0x0d
	.zero		1


	//   ....[101]....
        /*0740*/ 	.word	0x00004ce0
        /*0744*/ 	.word	0x000000ff
        /*0748*/ 	.word	0x00000000
        /*074c*/ 	.short	0x0101
        /*074e*/ 	.byte	0x0f
	.zero		1


	//   ....[102]....
        /*0750*/ 	.word	0x00004d30
        /*0754*/ 	.word	0x000000ff
        /*0758*/ 	.word	0x00000000
        /*075c*/ 	.short	0x010a
        /*075e*/ 	.byte	0x04
	.zero		1


	//   ....[103]....
        /*0760*/ 	.word	0x00004dc0
        /*0764*/ 	.word	0x000000ff
        /*0768*/ 	.word	0x00000000
        /*076c*/ 	.short	0x010a
        /*076e*/ 	.byte	0x04
	.zero		1


	//   ....[104]....
        /*0770*/ 	.word	0x00004e60
        /*0774*/ 	.word	0x00000000
        /*0778*/ 	.word	0x00000000
        /*077c*/ 	.short	0x010a
        /*077e*/ 	.byte	0xff
	.zero		1


	//   ....[105]....
        /*0780*/ 	.word	0x000051d0
        /*0784*/ 	.word	0x00000000
        /*0788*/ 	.word	0x00000110
        /*078c*/ 	.short	0x010a
        /*078e*/ 	.byte	0xff
	.zero		1


	//   ....[106]....
        /*0790*/ 	.word	0x000052e0
        /*0794*/ 	.word	0x00000000
        /*0798*/ 	.word	0x00000000
        /*079c*/ 	.short	0x0101
        /*079e*/ 	.byte	0xff
	.zero		1


	//   ....[107]....
        /*07a0*/ 	.word	0x00005cf0
        /*07a4*/ 	.word	0x00000002
        /*07a8*/ 	.word	0x000000d0
        /*07ac*/ 	.short	0x010a
        /*07ae*/ 	.byte	0xff
	.zero		1


	//   ....[108]....
        /*07b0*/ 	.word	0x00005d30
        /*07b4*/ 	.word	0x0000002c
        /*07b8*/ 	.word	0x00000130
        /*07bc*/ 	.short	0x010a
        /*07be*/ 	.byte	0xff
	.zero		1


	//   ....[109]....
        /*07c0*/ 	.word	0x00005e20
        /*07c4*/ 	.word	0x00000002
        /*07c8*/ 	.word	0x000000d0
        /*07cc*/ 	.short	0x010a
        /*07ce*/ 	.byte	0xff
	.zero		1


	//   ....[110]....
        /*07d0*/ 	.word	0x00005fb0
        /*07d4*/ 	.word	0x0000002c
        /*07d8*/ 	.word	0x00000130
        /*07dc*/ 	.short	0x010a
        /*07de*/ 	.byte	0xff
	.zero		1


	//   ....[111]....
        /*07e0*/ 	.word	0x00006770
        /*07e4*/ 	.word	0x00000000
        /*07e8*/ 	.word	0x00000000
        /*07ec*/ 	.short	0x0101
        /*07ee*/ 	.byte	0xff
	.zero		1


	//   ....[112]....
        /*07f0*/ 	.word	0x00006780
        /*07f4*/ 	.word	0x00000002
        /*07f8*/ 	.word	0x000000d0
        /*07fc*/ 	.short	0x010a
        /*07fe*/ 	.byte	0xff
	.zero		1


	//   ....[113]....
        /*0800*/ 	.word	0x00006840
        /*0804*/ 	.word	0x00000002
        /*0808*/ 	.word	0x000000d0
        /*080c*/ 	.short	0x010a
        /*080e*/ 	.byte	0xff
	.zero		1


	//   ....[114]....
        /*0810*/ 	.word	0x00006b70
        /*0814*/ 	.word	0x000000ff
        /*0818*/ 	.word	0x00000000
        /*081c*/ 	.short	0x0101
        /*081e*/ 	.byte	0x05
	.zero		1


	//   ....[115]....
        /*0820*/ 	.word	0x00007130
        /*0824*/ 	.word	0x00000000
        /*0828*/ 	.word	0x00000000
        /*082c*/ 	.short	0x0101
        /*082e*/ 	.byte	0xff
	.zero		1


	//   ....[116]....
        /*0830*/ 	.word	0x000073a0
        /*0834*/ 	.word	0x000000ff
        /*0838*/ 	.word	0x00000000
        /*083c*/ 	.short	0x0101
        /*083e*/ 	.byte	0x04
	.zero		1


	//   ....[117]....
        /*0840*/ 	.word	0x000073c0
        /*0844*/ 	.word	0x00000002
        /*0848*/ 	.word	0x00000180
        /*084c*/ 	.short	0x010a
        /*084e*/ 	.byte	0xff
	.zero		1


	//   ....[118]....
        /*0850*/ 	.word	0x00007420
        /*0854*/ 	.word	0x00000002
        /*0858*/ 	.word	0x00000068
        /*085c*/ 	.short	0x010a
        /*085e*/ 	.byte	0xff
	.zero		1


	//   ....[119]....
        /*0860*/ 	.word	0x00007480
        /*0864*/ 	.word	0x00000002
        /*0868*/ 	.word	0x00000068
        /*086c*/ 	.short	0x010a
        /*086e*/ 	.byte	0xff
	.zero		1


	//   ....[120]....
        /*0870*/ 	.word	0x000074d0
        /*0874*/ 	.word	0x00000002
        /*0878*/ 	.word	0x00000110
        /*087c*/ 	.short	0x010a
        /*087e*/ 	.byte	0xff
	.zero		1


	//   ....[121]....
        /*0880*/ 	.word	0x00007530
        /*0884*/ 	.word	0x00000000
        /*0888*/ 	.word	0x00000000
        /*088c*/ 	.short	0x010a
        /*088e*/ 	.byte	0xff
	.zero		1


	//   ....[122]....
        /*0890*/ 	.word	0x00007590
        /*0894*/ 	.word	0x00000000
        /*0898*/ 	.word	0x00000000
        /*089c*/ 	.short	0x010a
        /*089e*/ 	.byte	0xff
	.zero		1


	//   ....[123]....
        /*08a0*/ 	.word	0x000075f0
        /*08a4*/ 	.word	0x00000000
        /*08a8*/ 	.word	0x00000000
        /*08ac*/ 	.short	0x010a
        /*08ae*/ 	.byte	0xff
	.zero		1


	//   ....[124]....
        /*08b0*/ 	.word	0x00007650
        /*08b4*/ 	.word	0x00000000
        /*08b8*/ 	.word	0x00000000
        /*08bc*/ 	.short	0x010a
        /*08be*/ 	.byte	0xff
	.zero		1


	//   ....[125]....
        /*08c0*/ 	.word	0x000076b0
        /*08c4*/ 	.word	0x00000000
        /*08c8*/ 	.word	0x00000000
        /*08cc*/ 	.short	0x010a
        /*08ce*/ 	.byte	0xff
	.zero		1


	//   ....[126]....
        /*08d0*/ 	.word	0x00007710
        /*08d4*/ 	.word	0x00000000
        /*08d8*/ 	.word	0x00000000
        /*08dc*/ 	.short	0x010a
        /*08de*/ 	.byte	0xff
	.zero		1


	//   ....[127]....
        /*08e0*/ 	.word	0x00007770
        /*08e4*/ 	.word	0x00000000
        /*08e8*/ 	.word	0x00000000
        /*08ec*/ 	.short	0x010a
        /*08ee*/ 	.byte	0xff
	.zero		1


	//   ....[128]....
        /*08f0*/ 	.word	0x000077d0
        /*08f4*/ 	.word	0x00000000
        /*08f8*/ 	.word	0x00000000
        /*08fc*/ 	.short	0x010a
        /*08fe*/ 	.byte	0xff
	.zero		1


	//   ....[129]....
        /*0900*/ 	.word	0x00007830
        /*0904*/ 	.word	0x00000000
        /*0908*/ 	.word	0x00000000
        /*090c*/ 	.short	0x010a
        /*090e*/ 	.byte	0xff
	.zero		1


	//   ....[130]....
        /*0910*/ 	.word	0x00007890
        /*0914*/ 	.word	0x00000000
        /*0918*/ 	.word	0x00000000
        /*091c*/ 	.short	0x010a
        /*091e*/ 	.byte	0xff
	.zero		1


	//   ....[131]....
        /*0920*/ 	.word	0x000078f0
        /*0924*/ 	.word	0x00000000
        /*0928*/ 	.word	0x00000000
        /*092c*/ 	.short	0x010a
        /*092e*/ 	.byte	0xff
	.zero		1


	//   ....[132]....
        /*0930*/ 	.word	0x00007950
        /*0934*/ 	.word	0x00000000
        /*0938*/ 	.word	0x00000000
        /*093c*/ 	.short	0x010a
        /*093e*/ 	.byte	0xff
	.zero		1


	//   ....[133]....
        /*0940*/ 	.word	0x000079a0
        /*0944*/ 	.word	0x00000000
        /*0948*/ 	.word	0x00000170
        /*094c*/ 	.short	0x010a
        /*094e*/ 	.byte	0xff
	.zero		1


	//   ....[134]....
        /*0950*/ 	.word	0x00007a00
        /*0954*/ 	.word	0x00000000
        /*0958*/ 	.word	0x00000120
        /*095c*/ 	.short	0x010a
        /*095e*/ 	.byte	0xff
	.zero		1


	//   ....[135]....
        /*0960*/ 	.word	0x00007a50
        /*0964*/ 	.word	0x00000000
        /*0968*/ 	.word	0x00000110
        /*096c*/ 	.short	0x010a
        /*096e*/ 	.byte	0xff
	.zero		1


	//   ....[136]....
        /*0970*/ 	.word	0x00007ab0
        /*0974*/ 	.word	0x00000000
        /*0978*/ 	.word	0x00000120
        /*097c*/ 	.short	0x010a
        /*097e*/ 	.byte	0xff
	.zero		1


	//   ....[137]....
        /*0980*/ 	.word	0x00007b00
        /*0984*/ 	.word	0x00000000
        /*0988*/ 	.word	0x00000110
        /*098c*/ 	.short	0x010a
        /*098e*/ 	.byte	0xff
	.zero		1


	//   ....[138]....
        /*0990*/ 	.word	0x00007b60
        /*0994*/ 	.word	0x00000002
        /*0998*/ 	.word	0x00000150
        /*099c*/ 	.short	0x010a
        /*099e*/ 	.byte	0xff
	.zero		1


	//   ....[139]....
        /*09a0*/ 	.word	0x00007bc0
        /*09a4*/ 	.word	0x00000000
        /*09a8*/ 	.word	0x00000000
        /*09ac*/ 	.short	0x010a
        /*09ae*/ 	.byte	0xff
	.zero		1


	//   ....[140]....
        /*09b0*/ 	.word	0x00007c20
        /*09b4*/ 	.word	0x00000000
        /*09b8*/ 	.word	0x00000000
        /*09bc*/ 	.short	0x010a
        /*09be*/ 	.byte	0xff
	.zero		1


	//   ....[141]....
        /*09c0*/ 	.word	0x00007c80
        /*09c4*/ 	.word	0x00000000
        /*09c8*/ 	.word	0x00000000
        /*09cc*/ 	.short	0x010a
        /*09ce*/ 	.byte	0xff
	.zero		1


	//   ....[142]....
        /*09d0*/ 	.word	0x00007ce0
        /*09d4*/ 	.word	0x00000000
        /*09d8*/ 	.word	0x00000000
        /*09dc*/ 	.short	0x010a
        /*09de*/ 	.byte	0xff
	.zero		1


	//   ....[143]....
        /*09e0*/ 	.word	0x00007d40
        /*09e4*/ 	.word	0x00000000
        /*09e8*/ 	.word	0x00000000
        /*09ec*/ 	.short	0x010a
        /*09ee*/ 	.byte	0xff
	.zero		1


	//   ....[144]....
        /*09f0*/ 	.word	0x00007d90
        /*09f4*/ 	.word	0x00000000
        /*09f8*/ 	.word	0x00000110
        /*09fc*/ 	.short	0x010a
        /*09fe*/ 	.byte	0xff
	.zero		1


	//   ....[145]....
        /*0a00*/ 	.word	0x00007df0
        /*0a04*/ 	.word	0x00000000
        /*0a08*/ 	.word	0x00000108
        /*0a0c*/ 	.short	0x010a
        /*0a0e*/ 	.byte	0xff
	.zero		1


	//   ....[146]....
        /*0a10*/ 	.word	0x00007e50
        /*0a14*/ 	.word	0x00000000
        /*0a18*/ 	.word	0x000000e8
        /*0a1c*/ 	.short	0x010a
        /*0a1e*/ 	.byte	0xff
	.zero		1


	//   ....[147]....
        /*0a20*/ 	.word	0x00007eb0
        /*0a24*/ 	.word	0x00000000
        /*0a28*/ 	.word	0x000000e8
        /*0a2c*/ 	.short	0x010a
        /*0a2e*/ 	.byte	0xff
	.zero		1


	//   ....[148]....
        /*0a30*/ 	.word	0x00007f10
        /*0a34*/ 	.word	0x00000000
        /*0a38*/ 	.word	0x00000000
        /*0a3c*/ 	.short	0x010a
        /*0a3e*/ 	.byte	0xff
	.zero		1


	//   ....[149]....
        /*0a40*/ 	.word	0x00007f70
        /*0a44*/ 	.word	0x00000000
        /*0a48*/ 	.word	0x00000000
        /*0a4c*/ 	.short	0x010a
        /*0a4e*/ 	.byte	0xff
	.zero		1


	//   ....[150]....
        /*0a50*/ 	.word	0x00007fc0
        /*0a54*/ 	.word	0x00000000
        /*0a58*/ 	.word	0x00000110
        /*0a5c*/ 	.short	0x010a
        /*0a5e*/ 	.byte	0xff
	.zero		1


	//   ....[151]....
        /*0a60*/ 	.word	0x00008010
        /*0a64*/ 	.word	0x00000002
        /*0a68*/ 	.word	0x000000d0
        /*0a6c*/ 	.short	0x010a
        /*0a6e*/ 	.byte	0xff
	.zero		1


	//   ....[152]....
        /*0a70*/ 	.word	0x00008060
        /*0a74*/ 	.word	0x0000002c
        /*0a78*/ 	.word	0x00000130
        /*0a7c*/ 	.short	0x010a
        /*0a7e*/ 	.byte	0xff
	.zero		1


	//   ....[153]....
        /*0a80*/ 	.word	0x000080b0
        /*0a84*/ 	.word	0x00000002
        /*0a88*/ 	.word	0x000000d0
        /*0a8c*/ 	.short	0x010a
        /*0a8e*/ 	.byte	0xff
	.zero		1


	//----- nvinfo : EIATTR_NUM_MBARRIERS
	.align		4
.L_47:
        /*0a90*/ 	.byte	0x03, 0x38
        /*0a92*/ 	.short	0x0032


	//----- nvinfo : EIATTR_EXIT_INSTR_OFFSETS
	.align		4
        /*0a94*/ 	.byte	0x04, 0x1c
        /*0a96*/ 	.short	(.L_49 - .L_48)


	//   ....[0]....
.L_48:
        /*0a98*/ 	.word	0x00002b20


	//   ....[1]....
        /*0a9c*/ 	.word	0x00003010


	//   ....[2]....
        /*0aa0*/ 	.word	0x00003070


	//   ....[3]....
        /*0aa4*/ 	.word	0x00003fd0


	//   ....[4]....
        /*0aa8*/ 	.word	0x00004e90


	//   ....[5]....
        /*0aac*/ 	.word	0x00004ed0


	//   ....[6]....
        /*0ab0*/ 	.word	0x00007290


	//   ....[7]....
        /*0ab4*/ 	.word	0x00007310


	//   ....[8]....
        /*0ab8*/ 	.word	0x00007340


	//   ....[9]....
        /*0abc*/ 	.word	0x000073b0


	//----- nvinfo : EIATTR_MAX_THREADS
	.align		4
.L_49:
        /*0ac0*/ 	.byte	0x04, 0x05
        /*0ac2*/ 	.short	(.L_51 - .L_50)
.L_50:
        /*0ac4*/ 	.word	0x00000100
        /*0ac8*/ 	.word	0x00000001
        /*0acc*/ 	.word	0x00000001


	//----- nvinfo : EIATTR_CRS_STACK_SIZE
	.align		4
.L_51:
        /*0ad0*/ 	.byte	0x04, 0x1e
        /*0ad2*/ 	.short	(.L_53 - .L_52)
.L_52:
        /*0ad4*/ 	.word	0x00000000


	//----- nvinfo : EIATTR_CBANK_PARAM_SIZE
	.align		4
.L_53:
        /*0ad8*/ 	.byte	0x03, 0x19
        /*0ada*/ 	.short	0x0800


	//----- nvinfo : EIATTR_PARAM_CBANK
	.align		4
        /*0adc*/ 	.byte	0x04, 0x0a
        /*0ade*/ 	.short	(.L_55 - .L_54)
	.align		4
.L_54:
        /*0ae0*/ 	.word	index@(.nv.constant0._ZN7cutlass13device_kernelINS_4gemm6kernel13GemmUniversalIN4cute5tupleIJiiiiEEENS1_10collective13CollectiveMmaINS1_35MainloopSm100TmaUmmaWarpSpecializedILi13ELi2ELi4ENS5_IJNS4_1CILi1EEESB_SB_EEEEENS5_IJNSA_ILi64EEESE_SE_EEENS_6half_tENS5_IJlSB_lEEESG_SH_NS4_8TiledMMAINS4_8MMA_AtomIJNS4_20SM100_MMA_F16BF16_SSISG_SG_fLi64ELi64ELNS4_4UMMA5MajorE0ELSM_0ELNSL_7ScaleInE0ELSN_0EEEEEENS4_6LayoutISC_NS5_IJNSA_ILi0EEESR_SR_EEEEENS5_IJNS4_10UnderscoreESU_SU_EEEEENS4_13SM90_TMA_LOADENS4_14ComposedLayoutINS4_7SwizzleILi3ELi4ELi3EEENS4_18smem_ptr_flag_bitsILi16EEENSQ_INS5_IJNSA_ILi8EEESE_EEENS5_IJSE_SB_EEEEEEEvNS4_8identityESX_S17_vS18_EENS_8epilogue10collective18CollectiveEpilogueINS1A_23Sm100TmaWarpSpecializedILi3ELi2ELi16ELb1ELb0EEEJSF_NS5_IJNSQ_ISE_SB_EENSQ_INSA_ILi32EEESB_EEEEESG_SH_SG_SH_NS1A_6fusion15FusionCallbacksIS1E_NS1J_17LinearCombinationISG_fSG_fLNS_15FloatRoundStyleE2EEESF_S1I_JEEENS4_5SM1004TMEM4LOAD26SM100_TMEM_LOAD_16dp256b4xESX_NSY_INSZ_ILi2ELi4ELi3EEES12_NSQ_INS5_IJS13_S1G_EEENS5_IJS1G_SB_EEEEEEENS4_17SM75_U32x4_LDSM_NENS4_14SM90_TMA_STOREES1X_NS4_17SM90_U32x4_STSM_NENS4_39AutoVectorizingCopyWithAssumedAlignmentILi128EEEEEEvvEEEEvNT_6ParamsE)
        /*0ae4*/ 	.short	0x0380
        /*0ae6*/ 	.short	0x0800


	//----- nvinfo : EIATTR_SW_WAR
	.align		4
.L_55:
        /*0ae8*/ 	.byte	0x04, 0x36
        /*0aea*/ 	.short	(.L_57 - .L_56)
.L_56:
        /*0aec*/ 	.word	0x00000008
.L_57:


//--------------------- .nv.callgraph             --------------------------
	.section	.nv.callgraph,"",@"SHT_CUDA_CALLGRAPH"
	.align	4
	.sectionentsize	8
	.align		4
        /*0000*/ 	.word	0x00000000
	.align		4
        /*0004*/ 	.word	0xffffffff
	.align		4
        /*0008*/ 	.word	index@(_ZN7cutlass13device_kernelINS_4gemm6kernel13GemmUniversalIN4cute5tupleIJiiiiEEENS1_10collective13CollectiveMmaINS1_35MainloopSm100TmaUmmaWarpSpecializedILi13ELi2ELi4ENS5_IJNS4_1CILi1EEESB_SB_EEEEENS5_IJNSA_ILi64EEESE_SE_EEENS_6half_tENS5_IJlSB_lEEESG_SH_NS4_8TiledMMAINS4_8MMA_AtomIJNS4_20SM100_MMA_F16BF16_SSISG_SG_fLi64ELi64ELNS4_4UMMA5MajorE0ELSM_0ELNSL_7ScaleInE0ELSN_0EEEEEENS4_6LayoutISC_NS5_IJNSA_ILi0EEESR_SR_EEEEENS5_IJNS4_10UnderscoreESU_SU_EEEEENS4_13SM90_TMA_LOADENS4_14ComposedLayoutINS4_7SwizzleILi3ELi4ELi3EEENS4_18smem_ptr_flag_bitsILi16EEENSQ_INS5_IJNSA_ILi8EEESE_EEENS5_IJSE_SB_EEEEEEEvNS4_8identityESX_S17_vS18_EENS_8epilogue10collective18CollectiveEpilogueINS1A_23Sm100TmaWarpSpecializedILi3ELi2ELi16ELb1ELb0EEEJSF_NS5_IJNSQ_ISE_SB_EENSQ_INSA_ILi32EEESB_EEEEESG_SH_SG_SH_NS1A_6fusion15FusionCallbacksIS1E_NS1J_17LinearCombinationISG_fSG_fLNS_15FloatRoundStyleE2EEESF_S1I_JEEENS4_5SM1004TMEM4LOAD26SM100_TMEM_LOAD_16dp256b4xESX_NSY_INSZ_ILi2ELi4ELi3EEES12_NSQ_INS5_IJS13_S1G_EEENS5_IJS1G_SB_EEEEEEENS4_17SM75_U32x4_LDSM_NENS4_14SM90_TMA_STOREES1X_NS4_17SM90_U32x4_STSM_NENS4_39AutoVectorizingCopyWithAssumedAlignmentILi128EEEEEEvvEEEEvNT_6ParamsE)
	.align		4
        /*000c*/ 	.word	index@(__assertfail)
	.align		4
        /*0010*/ 	.word	0x00000000
	.align		4
        /*0014*/ 	.word	0xfffffffe
	.align		4
        /*0018*/ 	.word	0x00000000
	.align		4
        /*001c*/ 	.word	0xfffffffd
	.align		4
        /*0020*/ 	.word	0x00000000
	.align		4
        /*0024*/ 	.word	0xfffffffc


//--------------------- .nv.constant4             --------------------------
	.section	.nv.constant4,"a",@progbits
	.align	8
	.align		8
.nv.constant4:
        /*0000*/ 	.dword	__assertfail
	.align		8
        /*0008*/ 	.dword	__unnamed_1
	.align		8
        /*0010*/ 	.dword	__unnamed_2
	.align		8
        /*0018*/ 	.dword	_ZN40_INTERNAL_2874f91b_4_k_cu_18a191ce_270034cuda3std3__45__cpo5beginE
	.align		8
        /*0020*/ 	.dword	_ZN40_INTERNAL_2874f91b_4_k_cu_18a191ce_270034cuda3std3__45__cpo3endE
	.align		8
        /*0028*/ 	.dword	_ZN40_INTERNAL_2874f91b_4_k_cu_18a191ce_270034cuda3std3__45__cpo6cbeginE
	.align		8
        /*0030*/ 	.dword	_ZN40_INTERNAL_2874f91b_4_k_cu_18a191ce_270034cuda3std3__45__cpo4cendE
	.align		8
        /*0038*/ 	.dword	_ZN40_INTERNAL_2874f91b_4_k_cu_18a191ce_270034cuda3std3__442_GLOBAL__N__2874f91b_4_k_cu_18a191ce_270036ignoreE
	.align		8
        /*0040*/ 	.dword	_ZN40_INTERNAL_2874f91b_4_k_cu_18a191ce_270034cuda3std3__419piecewise_constructE
	.align		8
        /*0048*/ 	.dword	_ZN40_INTERNAL_2874f91b_4_k_cu_18a191ce_270034cuda3std3__48in_placeE
	.align		8
        /*0050*/ 	.dword	_ZN40_INTERNAL_2874f91b_4_k_cu_18a191ce_270034cuda3std6ranges3__45__cpo4swapE
	.align		8
        /*0058*/ 	.dword	_ZN40_INTERNAL_2874f91b_4_k_cu_18a191ce_270034cuda3std6ranges3__45__cpo9iter_moveE
	.align		8
        /*0060*/ 	.dword	_ZN40_INTERNAL_2874f91b_4_k_cu_18a191ce_270034cute7productE
	.align		8
        /*0068*/ 	.dword	_ZN40_INTERNAL_2874f91b_4_k_cu_18a191ce_270034cute1_E
	.align		8
        /*0070*/ 	.dword	$str$25
	.align		8
        /*0078*/ 	.dword	$str$26
	.align		8
        /*0080*/ 	.dword	$str$27
	.align		8
        /*0088*/ 	.dword	$str$28


//--------------------- .text._ZN7cutlass13device_kernelINS_4gemm6kernel13GemmUniversalIN4cute5tupleIJiiiiEEENS1_10collective13CollectiveMmaINS1_35MainloopSm100TmaUmmaWarpSpecializedILi13ELi2ELi4ENS5_IJNS4_1CILi1EEESB_SB_EEEEENS5_IJNSA_ILi64EEESE_SE_EEENS_6half_tENS5_IJlSB_lEEESG_SH_NS4_8TiledMMAINS4_8MMA_AtomIJNS4_20SM100_MMA_F16BF16_SSISG_SG_fLi64ELi64ELNS4_4UMMA5MajorE0ELSM_0ELNSL_7ScaleInE0ELSN_0EEEEEENS4_6LayoutISC_NS5_IJNSA_ILi0EEESR_SR_EEEEENS5_IJNS4_10UnderscoreESU_SU_EEEEENS4_13SM90_TMA_LOADENS4_14ComposedLayoutINS4_7SwizzleILi3ELi4ELi3EEENS4_18smem_ptr_flag_bitsILi16EEENSQ_INS5_IJNSA_ILi8EEESE_EEENS5_IJSE_SB_EEEEEEEvNS4_8identityESX_S17_vS18_EENS_8epilogue10collective18CollectiveEpilogueINS1A_23Sm100TmaWarpSpecializedILi3ELi2ELi16ELb1ELb0EEEJSF_NS5_IJNSQ_ISE_SB_EENSQ_INSA_ILi32EEESB_EEEEESG_SH_SG_SH_NS1A_6fusion15FusionCallbacksIS1E_NS1J_17LinearCombinationISG_fSG_fLNS_15FloatRoundStyleE2EEESF_S1I_JEEENS4_5SM1004TMEM4LOAD26SM100_TMEM_LOAD_16dp256b4xESX_NSY_INSZ_ILi2ELi4ELi3EEES12_NSQ_INS5_IJS13_S1G_EEENS5_IJS1G_SB_EEEEEEENS4_17SM75_U32x4_LDSM_NENS4_14SM90_TMA_STOREES1X_NS4_17SM90_U32x4_STSM_NENS4_39AutoVectorizingCopyWithAssumedAlignmentILi128EEEEEEvvEEEEvNT_6ParamsE --------------------------
	.section	.text._ZN7cutlass13device_kernelINS_4gemm6kernel13GemmUniversalIN4cute5tupleIJiiiiEEENS1_10collective13CollectiveMmaINS1_35MainloopSm100TmaUmmaWarpSpecializedILi13ELi2ELi4ENS5_IJNS4_1CILi1EEESB_SB_EEEEENS5_IJNSA_ILi64EEESE_SE_EEENS_6half_tENS5_IJlSB_lEEESG_SH_NS4_8TiledMMAINS4_8MMA_AtomIJNS4_20SM100_MMA_F16BF16_SSISG_SG_fLi64ELi64ELNS4_4UMMA5MajorE0ELSM_0ELNSL_7ScaleInE0ELSN_0EEEEEENS4_6LayoutISC_NS5_IJNSA_ILi0EEESR_SR_EEEEENS5_IJNS4_10UnderscoreESU_SU_EEEEENS4_13SM90_TMA_LOADENS4_14ComposedLayoutINS4_7SwizzleILi3ELi4ELi3EEENS4_18smem_ptr_flag_bitsILi16EEENSQ_INS5_IJNSA_ILi8EEESE_EEENS5_IJSE_SB_EEEEEEEvNS4_8identityESX_S17_vS18_EENS_8epilogue10collective18CollectiveEpilogueINS1A_23Sm100TmaWarpSpecializedILi3ELi2ELi16ELb1ELb0EEEJSF_NS5_IJNSQ_ISE_SB_EENSQ_INSA_ILi32EEESB_EEEEESG_SH_SG_SH_NS1A_6fusion15FusionCallbacksIS1E_NS1J_17LinearCombinationISG_fSG_fLNS_15FloatRoundStyleE2EEESF_S1I_JEEENS4_5SM1004TMEM4LOAD26SM100_TMEM_LOAD_16dp256b4xESX_NSY_INSZ_ILi2ELi4ELi3EEES12_NSQ_INS5_IJS13_S1G_EEENS5_IJS1G_SB_EEEEEEENS4_17SM75_U32x4_LDSM_NENS4_14SM90_TMA_STOREES1X_NS4_17SM90_U32x4_STSM_NENS4_39AutoVectorizingCopyWithAssumedAlignmentILi128EEEEEEvvEEEEvNT_6ParamsE,"ax",@progbits
	.align	128
.text._ZN7cutlass13device_kernelINS_4gemm6kernel13GemmUniversalIN4cute5tupleIJiiiiEEENS1_10collective13CollectiveMmaINS1_35MainloopSm100TmaUmmaWarpSpecializedILi13ELi2ELi4ENS5_IJNS4_1CILi1EEESB_SB_EEEEENS5_IJNSA_ILi64EEESE_SE_EEENS_6half_tENS5_IJlSB_lEEESG_SH_NS4_8TiledMMAINS4_8MMA_AtomIJNS4_20SM100_MMA_F16BF16_SSISG_SG_fLi64ELi64ELNS4_4UMMA5MajorE0ELSM_0ELNSL_7ScaleInE0ELSN_0EEEEEENS4_6LayoutISC_NS5_IJNSA_ILi0EEESR_SR_EEEEENS5_IJNS4_10UnderscoreESU_SU_EEEEENS4_13SM90_TMA_LOADENS4_14ComposedLayoutINS4_7SwizzleILi3ELi4ELi3EEENS4_18smem_ptr_flag_bitsILi16EEENSQ_INS5_IJNSA_ILi8EEESE_EEENS5_IJSE_SB_EEEEEEEvNS4_8identityESX_S17_vS18_EENS_8epilogue10collective18CollectiveEpilogueINS1A_23Sm100TmaWarpSpecializedILi3ELi2ELi16ELb1ELb0EEEJSF_NS5_IJNSQ_ISE_SB_EENSQ_INSA_ILi32EEESB_EEEEESG_SH_SG_SH_NS1A_6fusion15FusionCallbacksIS1E_NS1J_17LinearCombinationISG_fSG_fLNS_15FloatRoundStyleE2EEESF_S1I_JEEENS4_5SM1004TMEM4LOAD26SM100_TMEM_LOAD_16dp256b4xESX_NSY_INSZ_ILi2ELi4ELi3EEES12_NSQ_INS5_IJS13_S1G_EEENS5_IJS1G_SB_EEEEEEENS4_17SM75_U32x4_LDSM_NENS4_14SM90_TMA_STOREES1X_NS4_17SM90_U32x4_STSM_NENS4_39AutoVectorizingCopyWithAssumedAlignmentILi128EEEEEEvvEEEEvNT_6ParamsE:
        .type           _ZN7cutlass13device_kernelINS_4gemm6kernel13GemmUniversalIN4cute5tupleIJiiiiEEENS1_10collective13CollectiveMmaINS1_35MainloopSm100TmaUmmaWarpSpecializedILi13ELi2ELi4ENS5_IJNS4_1CILi1EEESB_SB_EEEEENS5_IJNSA_ILi64EEESE_SE_EEENS_6half_tENS5_IJlSB_lEEESG_SH_NS4_8TiledMMAINS4_8MMA_AtomIJNS4_20SM100_MMA_F16BF16_SSISG_SG_fLi64ELi64ELNS4_4UMMA5MajorE0ELSM_0ELNSL_7ScaleInE0ELSN_0EEEEEENS4_6LayoutISC_NS5_IJNSA_ILi0EEESR_SR_EEEEENS5_IJNS4_10UnderscoreESU_SU_EEEEENS4_13SM90_TMA_LOADENS4_14ComposedLayoutINS4_7SwizzleILi3ELi4ELi3EEENS4_18smem_ptr_flag_bitsILi16EEENSQ_INS5_IJNSA_ILi8EEESE_EEENS5_IJSE_SB_EEEEEEEvNS4_8identityESX_S17_vS18_EENS_8epilogue10collective18CollectiveEpilogueINS1A_23Sm100TmaWarpSpecializedILi3ELi2ELi16ELb1ELb0EEEJSF_NS5_IJNSQ_ISE_SB_EENSQ_INSA_ILi32EEESB_EEEEESG_SH_SG_SH_NS1A_6fusion15FusionCallbacksIS1E_NS1J_17LinearCombinationISG_fSG_fLNS_15FloatRoundStyleE2EEESF_S1I_JEEENS4_5SM1004TMEM4LOAD26SM100_TMEM_LOAD_16dp256b4xESX_NSY_INSZ_ILi2ELi4ELi3EEES12_NSQ_INS5_IJS13_S1G_EEENS5_IJS1G_SB_EEEEEEENS4_17SM75_U32x4_LDSM_NENS4_14SM90_TMA_STOREES1X_NS4_17SM90_U32x4_STSM_NENS4_39AutoVectorizingCopyWithAssumedAlignmentILi128EEEEEEvvEEEEvNT_6ParamsE,@function
        .size           _ZN7cutlass13device_kernelINS_4gemm6kernel13GemmUniversalIN4cute5tupleIJiiiiEEENS1_10collective13CollectiveMmaINS1_35MainloopSm100TmaUmmaWarpSpecializedILi13ELi2ELi4ENS5_IJNS4_1CILi1EEESB_SB_EEEEENS5_IJNSA_ILi64EEESE_SE_EEENS_6half_tENS5_IJlSB_lEEESG_SH_NS4_8TiledMMAINS4_8MMA_AtomIJNS4_20SM100_MMA_F16BF16_SSISG_SG_fLi64ELi64ELNS4_4UMMA5MajorE0ELSM_0ELNSL_7ScaleInE0ELSN_0EEEEEENS4_6LayoutISC_NS5_IJNSA_ILi0EEESR_SR_EEEEENS5_IJNS4_10UnderscoreESU_SU_EEEEENS4_13SM90_TMA_LOADENS4_14ComposedLayoutINS4_7SwizzleILi3ELi4ELi3EEENS4_18smem_ptr_flag_bitsILi16EEENSQ_INS5_IJNSA_ILi8EEESE_EEENS5_IJSE_SB_EEEEEEEvNS4_8identityESX_S17_vS18_EENS_8epilogue10collective18CollectiveEpilogueINS1A_23Sm100TmaWarpSpecializedILi3ELi2ELi16ELb1ELb0EEEJSF_NS5_IJNSQ_ISE_SB_EENSQ_INSA_ILi32EEESB_EEEEESG_SH_SG_SH_NS1A_6fusion15FusionCallbacksIS1E_NS1J_17LinearCombinationISG_fSG_fLNS_15FloatRoundStyleE2EEESF_S1I_JEEENS4_5SM1004TMEM4LOAD26SM100_TMEM_LOAD_16dp256b4xESX_NSY_INSZ_ILi2ELi4ELi3EEES12_NSQ_INS5_IJS13_S1G_EEENS5_IJS1G_SB_EEEEEEENS4_17SM75_U32x4_LDSM_NENS4_14SM90_TMA_STOREES1X_NS4_17SM90_U32x4_STSM_NENS4_39AutoVectorizingCopyWithAssumedAlignmentILi128EEEEEEvvEEEEvNT_6ParamsE,(.L_x_182 - _ZN7cutlass13device_kernelINS_4gemm6kernel13GemmUniversalIN4cute5tupleIJiiiiEEENS1_10collective13CollectiveMmaINS1_35MainloopSm100TmaUmmaWarpSpecializedILi13ELi2ELi4ENS5_IJNS4_1CILi1EEESB_SB_EEEEENS5_IJNSA_ILi64EEESE_SE_EEENS_6half_tENS5_IJlSB_lEEESG_SH_NS4_8TiledMMAINS4_8MMA_AtomIJNS4_20SM100_MMA_F16BF16_SSISG_SG_fLi64ELi64ELNS4_4UMMA5MajorE0ELSM_0ELNSL_7ScaleInE0ELSN_0EEEEEENS4_6LayoutISC_NS5_IJNSA_ILi0EEESR_SR_EEEEENS5_IJNS4_10UnderscoreESU_SU_EEEEENS4_13SM90_TMA_LOADENS4_14ComposedLayoutINS4_7SwizzleILi3ELi4ELi3EEENS4_18smem_ptr_flag_bitsILi16EEENSQ_INS5_IJNSA_ILi8EEESE_EEENS5_IJSE_SB_EEEEEEEvNS4_8identityESX_S17_vS18_EENS_8epilogue10collective18CollectiveEpilogueINS1A_23Sm100TmaWarpSpecializedILi3ELi2ELi16ELb1ELb0EEEJSF_NS5_IJNSQ_ISE_SB_EENSQ_INSA_ILi32EEESB_EEEEESG_SH_SG_SH_NS1A_6fusion15FusionCallbacksIS1E_NS1J_17LinearCombinationISG_fSG_fLNS_15FloatRoundStyleE2EEESF_S1I_JEEENS4_5SM1004TMEM4LOAD26SM100_TMEM_LOAD_16dp256b4xESX_NSY_INSZ_ILi2ELi4ELi3EEES12_NSQ_INS5_IJS13_S1G_EEENS5_IJS1G_SB_EEEEEEENS4_17SM75_U32x4_LDSM_NENS4_14SM90_TMA_STOREES1X_NS4_17SM90_U32x4_STSM_NENS4_39AutoVectorizingCopyWithAssumedAlignmentILi128EEEEEEvvEEEEvNT_6ParamsE)
        .other          _ZN7cutlass13device_kernelINS_4gemm6kernel13GemmUniversalIN4cute5tupleIJiiiiEEENS1_10collective13CollectiveMmaINS1_35MainloopSm100TmaUmmaWarpSpecializedILi13ELi2ELi4ENS5_IJNS4_1CILi1EEESB_SB_EEEEENS5_IJNSA_ILi64EEESE_SE_EEENS_6half_tENS5_IJlSB_lEEESG_SH_NS4_8TiledMMAINS4_8MMA_AtomIJNS4_20SM100_MMA_F16BF16_SSISG_SG_fLi64ELi64ELNS4_4UMMA5MajorE0ELSM_0ELNSL_7ScaleInE0ELSN_0EEEEEENS4_6LayoutISC_NS5_IJNSA_ILi0EEESR_SR_EEEEENS5_IJNS4_10UnderscoreESU_SU_EEEEENS4_13SM90_TMA_LOADENS4_14ComposedLayoutINS4_7SwizzleILi3ELi4ELi3EEENS4_18smem_ptr_flag_bitsILi16EEENSQ_INS5_IJNSA_ILi8EEESE_EEENS5_IJSE_SB_EEEEEEEvNS4_8identityESX_S17_vS18_EENS_8epilogue10collective18CollectiveEpilogueINS1A_23Sm100TmaWarpSpecializedILi3ELi2ELi16ELb1ELb0EEEJSF_NS5_IJNSQ_ISE_SB_EENSQ_INSA_ILi32EEESB_EEEEESG_SH_SG_SH_NS1A_6fusion15FusionCallbacksIS1E_NS1J_17LinearCombinationISG_fSG_fLNS_15FloatRoundStyleE2EEESF_S1I_JEEENS4_5SM1004TMEM4LOAD26SM100_TMEM_LOAD_16dp256b4xESX_NSY_INSZ_ILi2ELi4ELi3EEES12_NSQ_INS5_IJS13_S1G_EEENS5_IJS1G_SB_EEEEEEENS4_17SM75_U32x4_LDSM_NENS4_14SM90_TMA_STOREES1X_NS4_17SM90_U32x4_STSM_NENS4_39AutoVectorizingCopyWithAssumedAlignmentILi128EEEEEEvvEEEEvNT_6ParamsE,@"STO_CUDA_ENTRY STV_DEFAULT"
_ZN7cutlass13device_kernelINS_4gemm6kernel13GemmUniversalIN4cute5tupleIJiiiiEEENS1_10collective13CollectiveMmaINS1_35MainloopSm100TmaUmmaWarpSpecializedILi13ELi2ELi4ENS5_IJNS4_1CILi1EEESB_SB_EEEEENS5_IJNSA_ILi64EEESE_SE_EEENS_6half_tENS5_IJlSB_lEEESG_SH_NS4_8TiledMMAINS4_8MMA_AtomIJNS4_20SM100_MMA_F16BF16_SSISG_SG_fLi64ELi64ELNS4_4UMMA5MajorE0ELSM_0ELNSL_7ScaleInE0ELSN_0EEEEEENS4_6LayoutISC_NS5_IJNSA_ILi0EEESR_SR_EEEEENS5_IJNS4_10UnderscoreESU_SU_EEEEENS4_13SM90_TMA_LOADENS4_14ComposedLayoutINS4_7SwizzleILi3ELi4ELi3EEENS4_18smem_ptr_flag_bitsILi16EEENSQ_INS5_IJNSA_ILi8EEESE_EEENS5_IJSE_SB_EEEEEEEvNS4_8identityESX_S17_vS18_EENS_8epilogue10collective18CollectiveEpilogueINS1A_23Sm100TmaWarpSpecializedILi3ELi2ELi16ELb1ELb0EEEJSF_NS5_IJNSQ_ISE_SB_EENSQ_INSA_ILi32EEESB_EEEEESG_SH_SG_SH_NS1A_6fusion15FusionCallbacksIS1E_NS1J_17LinearCombinationISG_fSG_fLNS_15FloatRoundStyleE2EEESF_S1I_JEEENS4_5SM1004TMEM4LOAD26SM100_TMEM_LOAD_16dp256b4xESX_NSY_INSZ_ILi2ELi4ELi3EEES12_NSQ_INS5_IJS13_S1G_EEENS5_IJS1G_SB_EEEEEEENS4_17SM75_U32x4_LDSM_NENS4_14SM90_TMA_STOREES1X_NS4_17SM90_U32x4_STSM_NENS4_39AutoVectorizingCopyWithAssumedAlignmentILi128EEEEEEvvEEEEvNT_6ParamsE:
[----:B------:R-:W1:Y:S01]  /*0000*/  LDC R1, c[0x0][0x37c] ;  /* 0x0000df00ff017b82 */ /* 0x000e620000000800 */
[----:B------:R-:W2:Y:S01]  /*0010*/  S2R R70, SR_TID.X ;  /* 0x0000000000467919 */ /* 0x000ea20000002100 */
[----:B------:R-:W3:Y:S01]  /*0020*/  LDCU.64 UR4, c[0x0][0x890] ;  /* 0x00011200ff0477ac */ /* 0x000ee20008000a00 */
[----:B------:R-:W-:Y:S02]  /*0030*/  PRMT R60, RZ, 0x7610, R60 ;  /* 0x00007610ff3c7816 */ /* 0x000fe4000000003c */
[----:B------:R-:W-:Y:S01]  /*0040*/  ELECT P5, URZ, PT ;  /* 0x0000000000ff782f */ /* 0x000fe200038a0000 */
[----:B------:R-:W4:Y:S01]  /*0050*/  LDCU.64 UR46, c[0x0][0x358] ;  /* 0x00006b00ff2e77ac */ /* 0x000f220008000a00 */
[----:B---3--:R-:W-:-:S04]  /*0060*/  UISETP.NE.U32.AND UP0, UPT, UR4, URZ, UPT ;  /* 0x000000ff0400728c */ /* 0x008fc8000bf05070 */
[----:B------:R-:W-:Y:S01]  /*0070*/  UISETP.NE.AND.EX UP0, UPT, UR5, URZ, UPT, UP0 ;  /* 0x000000ff0500728c */ /* 0x000fe2000bf05300 */
[----:B--2---:R-:W-:-:S05]  /*0080*/  SHF.R.U32.HI R65, RZ, 0x5, R70 ;  /* 0x00000005ff417819 */ /* 0x004fca0000011646 */
[----:B------:R-:W2:Y:S02]  /*0090*/  SHFL.IDX PT, R0, R65, RZ, 0x1f ;  /* 0x00001fff41007589 */ /* 0x000ea400000e0000 */
[----:B--2---:R-:W-:Y:S01]  /*00a0*/  R2UR UR8, R0 ;  /* 0x00000000000872ca */ /* 0x004fe200000e0000 */
[----:B-1--4-:R-:W-:-:S14]  /*00b0*/  BRA.U UP0, `(.L_x_0) ;  /* 0x00000001002c7547 */ /* 0x012fdc000b800000 */
[----:B------:R-:W1:Y:S02]  /*00c0*/  LDCU.64 UR6, c[0x0][0x888] ;  /* 0x00011100ff0677ac */ /* 0x000e640008000a00 */
[----:B-1----:R-:W-:-:S04]  /*00d0*/  UISETP.NE.U32.AND UP0, UPT, UR6, URZ, UPT ;  /* 0x000000ff0600728c */ /* 0x002fc8000bf05070 */
[----:B------:R-:W-:-:S09]  /*00e0*/  UISETP.NE.AND.EX UP0, UPT, UR7, URZ, UPT, UP0 ;  /* 0x000000ff0700728c */ /* 0x000fd2000bf05300 */
[----:B------:R-:W-:Y:S05]  /*00f0*/  BRA.U !UP0, `(.L_x_1) ;  /* 0x0000000108107547 */ /* 0x000fea000b800000 */
[----:B------:R-:W1:Y:S02]  /*0100*/  LDC.64 R2, c[0x0][0x888] ;  /* 0x00022200ff027b82 */ /* 0x000e640000000a00 */
[----:B-1----:R1:W5:Y:S01]  /*0110*/  LDG.E R35, desc[UR46][R2.64] ;  /* 0x0000002e02237981 */ /* 0x002362000c1e1900 */
[----:B------:R-:W-:Y:S01]  /*0120*/  HFMA2 R60, -RZ, RZ, 0, 5.9604644775390625e-08 ;  /* 0x00000001ff3c7431 */ /* 0x000fe200000001ff */
[----:B------:R-:W-:Y:S05]  /*0130*/  BRA `(.L_x_0) ;  /* 0x00000000000c7947 */ /* 0x000fea0003800000 */
.L_x_1:
[----:B------:R-:W1:Y:S01]  /*0140*/  LDCU UR6, c[0x0][0x880] ;  /* 0x00011000ff0677ac */ /* 0x000e620008000800 */
[----:B------:R-:W-:Y:S01]  /*0150*/  HFMA2 R60, -RZ, RZ, 0, 5.9604644775390625e-08 ;  /* 0x00000001ff3c7431 */ /* 0x000fe200000001ff */
[----:B-1----:R-:W-:-:S07]  /*0160*/  MOV R35, UR6 ;  /* 0x0000000600237c02 */ /* 0x002fce0008000f00 */
.L_x_0:
[----:B------:R-:W2:Y:S02]  /*0170*/  LDCU.64 UR6, c[0x0][0x8b0] ;  /* 0x00011600ff0677ac */ /* 0x000ea40008000a00 */
[----:B--2---:R-:W-:-:S04]  /*0180*/  UISETP.NE.U32.AND UP0, UPT, UR6, URZ, UPT ;  /* 0x000000ff0600728c */ /* 0x004fc8000bf05070 */
[----:B------:R-:W-:-:S09]  /*0190*/  UISETP.NE.AND.EX UP0, UPT, UR7, URZ, UPT, UP0 ;  /* 0x000000ff0700728c */ /* 0x000fd2000bf05300 */
[----:B------:R-:W-:Y:S05]  /*01a0*/  BRA.U UP0, `(.L_x_2) ;  /* 0x0000000100247547 */ /* 0x000fea000b800000 */
[----:B------:R-:W2:Y:S02]  /*01b0*/  LDCU.64 UR6, c[0x0][0x8a8] ;  /* 0x00011500ff0677ac */ /* 0x000ea40008000a00 */
[----:B--2---:R-:W-:-:S04]  /*01c0*/  UISETP.NE.U32.AND UP0, UPT, UR6, URZ, UPT ;  /* 0x000000ff0600728c */ /* 0x004fc8000bf05070 */
[----:B------:R-:W-:-:S09]  /*01d0*/  UISETP.NE.AND.EX UP0, UPT, UR7, URZ, UPT, UP0 ;  /* 0x000000ff0700728c */ /* 0x000fd2000bf05300 */
[----:B------:R-:W-:Y:S05]  /*01e0*/  BRA.U !UP0, `(.L_x_3) ;  /* 0x00000001080c7547 */ /* 0x000fea000b800000 */
[----:B-1----:R-:W1:Y:S02]  /*01f0*/  LDC.64 R2, c[0x0][0x8a8] ;  /* 0x00022a00ff027b82 */ /* 0x002e640000000a00 */
[----:B-1----:R2:W5:Y:S01]  /*0200*/  LDG.E R33, desc[UR46][R2.64] ;  /* 0x0000002e02217981 */ /* 0x002562000c1e1900 */
[----:B------:R-:W-:Y:S05]  /*0210*/  BRA `(.L_x_2) ;  /* 0x0000000000087947 */ /* 0x000fea0003800000 */
.L_x_3:
[----:B------:R-:W2:Y:S02]  /*0220*/  LDCU UR6, c[0x0][0x8a0] ;  /* 0x00011400ff0677ac */ /* 0x000ea40008000800 */
[----:B--2---:R-:W-:Y:S02]  /*0230*/  MOV R33, UR6 ;  /* 0x0000000600217c02 */ /* 0x004fe40008000f00 */
.L_x_2:
[----:B------:R-:W-:Y:S01]  /*0240*/  IMAD.U32 R0, RZ, RZ, UR8 ;  /* 0x00000008ff007e24 */ /* 0x000fe2000f8e00ff */
[----:B------:R-:W-:Y:S04]  /*0250*/  BSSY.RECONVERGENT B0, `(.L_x_4) ;  /* 0x000000c000007945 */ /* 0x000fe80003800200 */
[C---:B------:R-:W-:Y:S02]  /*0260*/  ISETP.NE.OR P1, PT, R0.reuse, 0x1, !P5 ;  /* 0x000000010000780c */ /* 0x040fe40006f25670 */
[----:B------:R-:W-:-:S11]  /*0270*/  ISETP.NE.OR P0, PT, R0, 0x3, !P5 ;  /* 0x000000030000780c */ /* 0x000fd60006f05670 */
[----:B------:R-:W-:Y:S05]  /*0280*/  @P1 BRA `(.L_x_5) ;  /* 0x0000000000201947 */ /* 0x000fea0003800000 */
[----:B------:R-:W3:Y:S02]  /*0290*/  LDCU.64 UR6, c[0x0][0x348] ;  /* 0x00006900ff0677ac */ /* 0x000ee40008000a00 */
[----:B---3--:R-:W-:Y:S02]  /*02a0*/  UIADD3 UR10, UP1, UPT, UR6, 0x80, URZ ;  /* 0x00000080060a7890 */ /* 0x008fe4000ff3e0ff */
[----:B------:R-:W-:Y:S02]  /*02b0*/  UIADD3 UR6, UP0, UPT, UR6, 0x180, URZ ;  /* 0x0000018006067890 */ /* 0x000fe4000ff1e0ff */
[----:B------:R-:W-:Y:S02]  /*02c0*/  UIADD3.X UR11, UPT, UPT, URZ, UR7, URZ, UP1, !UPT ;  /* 0x00000007ff0b7290 */ /* 0x000fe40008ffe4ff */
[----:B------:R-:W-:-:S07]  /*02d0*/  UIADD3.X UR7, UPT, UPT, URZ, UR7, URZ, UP0, !UPT ;  /* 0x00000007ff077290 */ /* 0x000fce00087fe4ff */
[----:B------:R3:W-:Y:S02]  /*02e0*/  UTMACCTL.PF [UR10] ;  /* 0x000000000a0079b9 */ /* 0x0007e40008040000 */
[----:B------:R3:W-:Y:S02]  /*02f0*/  UTMACCTL.PF [UR6] ;  /* 0x00000000060079b9 */ /* 0x0007e40008040000 */
[----:B---3--:R-:W-:Y:S01]  /*0300*/  NOP ;  /* 0x0000000000007918 */ /* 0x008fe20000000000 */
.L_x_5:
[----:B------:R-:W-:Y:S05]  /*0310*/  BSYNC.RECONVERGENT B0 ;  /* 0x0000000000007941 */ /* 0x000fea0003800200 */
.L_x_4:
[----:B------:R-:W-:Y:S04]  /*0320*/  BSSY.RECONVERGENT B0, `(.L_x_6) ;  /* 0x000000a000007945 */ /* 0x000fe80003800200 */
        /* <DEDUP_REMOVED lines=9> */
.L_x_7:
[----:B------:R-:W-:Y:S05]  /*03c0*/  BSYNC.RECONVERGENT B0 ;  /* 0x0000000000007941 */ /* 0x000fea0003800200 */
.L_x_6:
[----:B------:R-:W3:Y:S01]  /*03d0*/  LDCU.64 UR6, c[0x0][0x888] ;  /* 0x00011100ff0677ac */ /* 0x000ee20008000a00 */
[----:B------:R-:W-:Y:S02]  /*03e0*/  UISETP.EQ.U32.AND UP1, UPT, UR4, URZ, UPT ;  /* 0x000000ff0400728c */ /* 0x000fe4000bf22070 */
[----:B------:R-:W-:Y:S02]  /*03f0*/  UPLOP3.LUT UP2, UPT, UPT, UPT, UPT, 0x80, 0x8 ;  /* 0x000000000008789c */ /* 0x000fe40003f4f070 */
[----:B---3--:R-:W-:-:S04]  /*0400*/  UISETP.NE.U32.AND UP0, UPT, UR6, URZ, UPT ;  /* 0x000000ff0600728c */ /* 0x008fc8000bf05070 */
[----:B------:R-:W-:-:S04]  /*0410*/  UISETP.NE.AND.EX UP0, UPT, UR7, URZ, UPT, UP0 ;  /* 0x000000ff0700728c */ /* 0x000fc8000bf05300 */
[----:B------:R-:W-:-:S04]  /*0420*/  UISETP.EQ.OR.EX UP3, UPT, UR5, URZ, !UP0, UP1 ;  /* 0x000000ff0500728c */ /* 0x000fc8000c762710 */
[----:B------:R-:W-:-:S05]  /*0430*/  UP2UR UR53, UPR, URZ, 0x8 ;  /* 0x00000008ff357883 */ /* 0x000fca0008000000 */
[----:B------:R-:W-:Y:S07]  /*0440*/  BRA.U !UP3, `(.L_x_8) ;  /* 0x000000010b207547 */ /* 0x000fee000b800000 */
[----:B------:R-:W-:Y:S01]  /*0450*/  UISETP.NE.U32.AND UP2, UPT, UR4, URZ, UPT ;  /* 0x000000ff0400728c */ /* 0x000fe2000bf45070 */
[----:B-----5:R-:W-:Y:S01]  /*0460*/  FSETP.NEU.AND P0, PT, R35, RZ, PT ;  /* 0x000000ff2300720b */ /* 0x020fe20003f0d000 */
[----:B------:R-:W-:Y:S02]  /*0470*/  USEL UR4, URZ, 0xffffffff, UP0 ;  /* 0xffffffffff047887 */ /* 0x000fe40008000000 */
[----:B------:R-:W-:-:S10]  /*0480*/  UISETP.NE.AND.EX UP2, UPT, UR5, URZ, UPT, UP2 ;  /* 0x000000ff0500728c */ /* 0x000fd4000bf45320 */
[----:B------:R-:W-:Y:S01]  /*0490*/  VOTEU.ANY UP1, P0 ;  /* 0x0000000000ff7886 */ /* 0x000fe20000020100 */
[----:B------:R-:W-:-:S04]  /*04a0*/  @!UP2 USEL UR4, URZ, 0xffffffff, UP1 ;  /* 0xffffffffff04a887 */ /* 0x000fc80008800000 */
[----:B------:R-:W-:-:S04]  /*04b0*/  ULOP3.LUT UR4, UR4, 0x1, URZ, 0xc0, !UPT ;  /* 0x0000000104047892 */ /* 0x000fc8000f8ec0ff */
[----:B------:R-:W-:-:S11]  /*04c0*/  UISETP.NE.U32.AND UP2, UPT, UR4, 0x1, UPT ;  /* 0x000000010400788c */ /* 0x000fd6000bf45070 */
.L_x_8:
[----:B-12---:R-:W1:Y:S01]  /*04d0*/  SHFL.IDX PT, R2, R65, RZ, 0x1f ;  /* 0x00001fff41027589 */ /* 0x006e6200000e0000 */
[----:B------:R-:W-:-:S04]  /*04e0*/  UISETP.NE.AND UP1, UPT, UR8, 0x2, UPT ;  /* 0x000000020800788c */ /* 0x000fc8000bf25270 */
[----:B------:R-:W-:Y:S01]  /*04f0*/  USEL UR6, URZ, 0x1, UP1 ;  /* 0x00000001ff067887 */ /* 0x000fe20008800000 */
[----:B-1----:R-:W-:-:S13]  /*0500*/  ISETP.NE.AND P0, PT, R2, RZ, PT ;  /* 0x000000ff0200720c */ /* 0x002fda0003f05270 */
[----:B------:R-:W-:Y:S05]  /*0510*/  @P0 BRA `(.L_x_9) ;  /* 0x00000000009c0947 */ /* 0x000fea0003800000 */
[----:B------:R-:W-:Y:S01]  /*0520*/  ELECT P0, URZ, PT ;  /* 0x0000000000ff782f */ /* 0x000fe20003800000 */
[----:B------:R-:W-:-:S12]  /*0530*/  BSSY.RECONVERGENT B0, `(.L_x_9) ;  /* 0x0000025000007945 */ /* 0x000fd80003800200 */
[----:B------:R-:W-:Y:S05]  /*0540*/  @!P0 BRA `(.L_x_10) ;  /* 0x00000000008c8947 */ /* 0x000fea0003800000 */
[----:B------:R-:W1:Y:S01]  /*0550*/  S2UR UR5, SR_CgaCtaId ;  /* 0x00000000000579c3 */ /* 0x000e620000008800 */
[----:B------:R-:W-:Y:S01]  /*0560*/  UMOV UR7, 0x400 ;  /* 0x0000040000077882 */ /* 0x000fe20000000000 */
[----:B------:R-:W-:Y:S02]  /*0570*/  UMOV UR4, 0x1 ;  /* 0x0000000100047882 */ /* 0x000fe40000000000 */
[----:B------:R-:W-:-:S04]  /*0580*/  UIADD3 UR10, UPT, UPT, -UR4, 0x100000, URZ ;  /* 0x00100000040a7890 */ /* 0x000fc8000fffe1ff */
[----:B------:R-:W-:Y:S02]  /*0590*/  USHF.L.U32 UR11, UR10, 0xb, URZ ;  /* 0x0000000b0a0b7899 */ /* 0x000fe400080006ff */
[----:B------:R-:W-:Y:S02]  /*05a0*/  USHF.L.U32 UR10, UR10, 0x1, URZ ;  /* 0x000000010a0a7899 */ /* 0x000fe400080006ff */
[----:B-1----:R-:W-:Y:S01]  /*05b0*/  ULEA UR5, UR5, UR7, 0x18 ;  /* 0x0000000705057291 */ /* 0x002fe2000f8ec0ff */
[----:B------:R-:W1:Y:S11]  /*05c0*/  FENCE.VIEW.ASYNC.S ;  /* 0x00000000000073c6 */ /* 0x000e760000000000 */
[----:B-1----:R1:W2:Y:S01]  /*05d0*/  SYNCS.EXCH.64 URZ, [UR5], UR10 ;  /* 0x0000000a05ff75b2 */ /* 0x0022a20008000100 */
[----:B------:R1:W3:Y:S01]  /*05e0*/  SYNCS.EXCH.64 URZ, [UR5+0x68], UR10 ;  /* 0x0000680a05ff75b2 */ /* 0x0002e20008000100 */
[----:B------:R1:W4:Y:S01]  /*05f0*/  SYNCS.EXCH.64 URZ, [UR5+0x8], UR10 ;  /* 0x0000080a05ff75b2 */ /* 0x0003220008000100 */
[----:B------:R1:W1:Y:S01]  /*0600*/  SYNCS.EXCH.64 URZ, [UR5+0x70], UR10 ;  /* 0x0000700a05ff75b2 */ /* 0x0002620008000100 */
        /* <DEDUP_REMOVED lines=22> */
[----:B--234-:R-:W-:Y:S01]  /*0770*/  NOP ;  /* 0x0000000000007918 */ /* 0x01cfe20000000000 */
.L_x_10:
[----:B-1----:R-:W-:Y:S05]  /*0780*/  BSYNC.RECONVERGENT B0 ;  /* 0x0000000000007941 */ /* 0x002fea0003800200 */
.L_x_9:
[----:B------:R-:W1:Y:S01]  /*0790*/  SHFL.IDX PT, R2, R65, RZ, 0x1f ;  /* 0x00001fff41027589 */ /* 0x000e6200000e0000 */
[----:B------:R-:W-:Y:S01]  /*07a0*/  NOP ;  /* 0x0000000000007918 */ /* 0x000fe20000000000 */
[----:B-1----:R-:W-:-:S13]  /*07b0*/  ISETP.NE.AND P0, PT, R2, 0x1, PT ;  /* 0x000000010200780c */ /* 0x002fda0003f05270 */
[----:B------:R-:W-:Y:S05]  /*07c0*/  @P0 BRA `(.L_x_11) ;  /* 0x0000000000500947 */ /* 0x000fea0003800000 */
[----:B------:R-:W1:Y:S01]  /*07d0*/  S2UR UR7, SR_CgaCtaId ;  /* 0x00000000000779c3 */ /* 0x000e620000008800 */
[----:B------:R-:W-:Y:S01]  /*07e0*/  UMOV UR9, 0x400 ;  /* 0x0000040000097882 */ /* 0x000fe20000000000 */
[----:B------:R-:W-:Y:S01]  /*07f0*/  UMOV UR5, 0x20 ;  /* 0x0000002000057882 */ /* 0x000fe20000000000 */
[----:B------:R-:W-:Y:S01]  /*0800*/  UMOV UR4, 0x80 ;  /* 0x0000008000047882 */ /* 0x000fe20000000000 */
[----:B------:R-:W-:-:S04]  /*0810*/  UIADD3 UR10, UPT, UPT, -UR5, 0x100000, URZ ;  /* 0x00100000050a7890 */ /* 0x000fc8000fffe1ff */
[----:B------:R-:W-:Y:S02]  /*0820*/  USHF.L.U32 UR11, UR10, 0xb, URZ ;  /* 0x0000000b0a0b7899 */ /* 0x000fe400080006ff */
[----:B------:R-:W-:Y:S02]  /*0830*/  USHF.L.U32 UR10, UR10, 0x1, URZ ;  /* 0x000000010a0a7899 */ /* 0x000fe400080006ff */
[----:B------:R-:W-:-:S04]  /*0840*/  UIADD3 UR4, UPT, UPT, -UR4, 0x100000, URZ ;  /* 0x0010000004047890 */ /* 0x000fc8000fffe1ff */
[----:B------:R-:W-:Y:S02]  /*0850*/  USHF.L.U32 UR5, UR4, 0xb, URZ ;  /* 0x0000000b04057899 */ /* 0x000fe400080006ff */
[----:B------:R-:W-:Y:S01]  /*0860*/  USHF.L.U32 UR4, UR4, 0x1, URZ ;  /* 0x0000000104047899 */ /* 0x000fe200080006ff */
[----:B------:R-:W-:Y:S01]  /*0870*/  ELECT P0, URZ, PT ;  /* 0x0000000000ff782f */ /* 0x000fe20003800000 */
[----:B-1----:R-:W-:Y:S01]  /*0880*/  ULEA UR7, UR7, UR9, 0x18 ;  /* 0x0000000907077291 */ /* 0x002fe2000f8ec0ff */
[----:B------:R-:W1:Y:S11]  /*0890*/  FENCE.VIEW.ASYNC.S ;  /* 0x00000000000073c6 */ /* 0x000e760000000000 */
[----:B-1----:R1:W2:Y:S01]  /*08a0*/  SYNCS.EXCH.64 URZ, [UR7+0xd0], UR10 ;  /* 0x0000d00a07ff75b2 */ /* 0x0022a20008000100 */
[----:B------:R1:W3:Y:S01]  /*08b0*/  SYNCS.EXCH.64 URZ, [UR7+0xe8], UR4 ;  /* 0x0000e80407ff75b2 */ /* 0x0002e20008000100 */
[----:B------:R1:W4:Y:S01]  /*08c0*/  SYNCS.EXCH.64 URZ, [UR7+0xd8], UR10 ;  /* 0x0000d80a07ff75b2 */ /* 0x0003220008000100 */
[----:B------:R1:W1:Y:S01]  /*08d0*/  SYNCS.EXCH.64 URZ, [UR7+0xf0], UR4 ;  /* 0x0000f00407ff75b2 */ /* 0x0002620008000100 */
[----:B------:R1:W1:Y:S01]  /*08e0*/  SYNCS.EXCH.64 URZ, [UR7+0xe0], UR10 ;  /* 0x0000e00a07ff75b2 */ /* 0x0002620008000100 */
[----:B------:R1:W1:Y:S01]  /*08f0*/  SYNCS.EXCH.64 URZ, [UR7+0xf8], UR4 ;  /* 0x0000f80407ff75b2 */ /* 0x0002620008000100 */
[----:B------:R-:W-:Y:S01]  /*0900*/  NOP ;  /* 0x0000000000007918 */ /* 0x000fe20000000000 */
.L_x_11:
[----:B------:R-:W2:Y:S01]  /*0910*/  SHFL.IDX PT, R2, R65, RZ, 0x1f ;  /* 0x00001fff41027589 */ /* 0x000ea200000e0000 */
[----:B------:R-:W-:Y:S01]  /*0920*/  NOP ;  /* 0x0000000000007918 */ /* 0x000fe20000000000 */
[----:B--2---:R-:W-:-:S13]  /*0930*/  ISETP.NE.AND P0, PT, R2, 0x3, PT ;  /* 0x000000030200780c */ /* 0x004fda0003f05270 */
[----:B------:R-:W-:Y:S05]  /*0940*/  @P0 BRA `(.L_x_12) ;  /* 0x0000000000300947 */ /* 0x000fea0003800000 */
[----:B-1----:R-:W1:Y:S01]  /*0950*/  S2UR UR5, SR_CgaCtaId ;  /* 0x00000000000579c3 */ /* 0x002e620000008800 */
[----:B------:R-:W-:Y:S01]  /*0960*/  UMOV UR7, 0x400 ;  /* 0x0000040000077882 */ /* 0x000fe20000000000 */
[----:B------:R-:W-:Y:S01]  /*0970*/  UMOV UR4, 0x20 ;  /* 0x0000002000047882 */ /* 0x000fe20000000000 */
[----:B------:R-:W-:Y:S01]  /*0980*/  ELECT P0, URZ, PT ;  /* 0x0000000000ff782f */ /* 0x000fe20003800000 */
[----:B------:R-:W-:-:S04]  /*0990*/  UIADD3 UR10, UPT, UPT, -UR4, 0x100000, URZ ;  /* 0x00100000040a7890 */ /* 0x000fc8000fffe1ff */
[----:B------:R-:W-:Y:S02]  /*09a0*/  USHF.L.U32 UR11, UR10, 0xb, URZ ;  /* 0x0000000b0a0b7899 */ /* 0x000fe400080006ff */
[----:B------:R-:W-:Y:S02]  /*09b0*/  USHF.L.U32 UR10, UR10, 0x1, URZ ;  /* 0x000000010a0a7899 */ /* 0x000fe400080006ff */
[----:B-1----:R-:W-:Y:S01]  /*09c0*/  ULEA UR5, UR5, UR7, 0x18 ;  /* 0x0000000705057291 */ /* 0x002fe2000f8ec0ff */
[----:B------:R-:W1:Y:S11]  /*09d0*/  FENCE.VIEW.ASYNC.S ;  /* 0x00000000000073c6 */ /* 0x000e760000000000 */
[----:B-1----:R2:W1:Y:S01]  /*09e0*/  SYNCS.EXCH.64 URZ, [UR5+0x100], UR10 ;  /* 0x0001000a05ff75b2 */ /* 0x0024620008000100 */
[----:B------:R2:W1:Y:S02]  /*09f0*/  SYNCS.EXCH.64 URZ, [UR5+0x108], UR10 ;  /* 0x0001080a05ff75b2 */ /* 0x0004640008000100 */
[----:B--2---:R-:W-:Y:S01]  /*0a00*/  NOP ;  /* 0x0000000000007918 */ /* 0x004fe20000000000 */
.L_x_12:
[----:B------:R-:W2:Y:S01]  /*0a10*/  SHFL.IDX PT, R2, R65, RZ, 0x1f ;  /* 0x00001fff41027589 */ /* 0x000ea200000e0000 */
[----:B------:R-:W-:Y:S01]  /*0a20*/  NOP ;  /* 0x0000000000007918 */ /* 0x000fe20000000000 */
[----:B--2---:R-:W-:-:S13]  /*0a30*/  ISETP.NE.AND P0, PT, R2, 0x4, PT ;  /* 0x000000040200780c */ /* 0x004fda0003f05270 */
[----:B------:R-:W-:Y:S05]  /*0a40*/  @P0 BRA `(.L_x_13) ;  /* 0x00000000004c0947 */ /* 0x000fea0003800000 */
[----:B-1----:R-:W1:Y:S01]  /*0a50*/  S2UR UR5, SR_CgaCtaId ;  /* 0x00000000000579c3 */ /* 0x002e620000008800 */
[----:B------:R-:W-:Y:S01]  /*0a60*/  UMOV UR9, 0x100 ;  /* 0x0000010000097882 */ /* 0x000fe20000000000 */
[----:B------:R-:W-:Y:S01]  /*0a70*/  UMOV UR7, 0x400 ;  /* 0x0000040000077882 */ /* 0x000fe20000000000 */
[----:B------:R-:W-:Y:S01]  /*0a80*/  USEL UR9, UR9, 0xe0, UP2 ;  /* 0x000000e009097887 */ /* 0x000fe20009000000 */
[----:B------:R-:W-:Y:S01]  /*0a90*/  UMOV UR4, 0x1 ;  /* 0x0000000100047882 */ /* 0x000fe20000000000 */
[----:B------:R-:W-:Y:S01]  /*0aa0*/  ELECT P0, URZ, PT ;  /* 0x0000000000ff782f */ /* 0x000fe20003800000 */
[----:B------:R-:W-:-:S04]  /*0ab0*/  UIADD3 UR10, UPT, UPT, -UR4, 0x100000, URZ ;  /* 0x00100000040a7890 */ /* 0x000fc8000fffe1ff */
[----:B------:R-:W-:Y:S02]  /*0ac0*/  USHF.L.U32 UR11, UR10, 0xb, URZ ;  /* 0x0000000b0a0b7899 */ /* 0x000fe400080006ff */
[----:B------:R-:W-:Y:S02]  /*0ad0*/  USHF.L.U32 UR10, UR10, 0x1, URZ ;  /* 0x000000010a0a7899 */ /* 0x000fe400080006ff */
[----:B------:R-:W-:-:S04]  /*0ae0*/  UIADD3 UR12, UPT, UPT, -UR9, 0x100000, URZ ;  /* 0x00100000090c7890 */ /* 0x000fc8000fffe1ff */
[----:B------:R-:W-:Y:S02]  /*0af0*/  USHF.L.U32 UR13, UR12, 0xb, URZ ;  /* 0x0000000b0c0d7899 */ /* 0x000fe400080006ff */
[----:B------:R-:W-:Y:S02]  /*0b00*/  USHF.L.U32 UR12, UR12, 0x1, URZ ;  /* 0x000000010c0c7899 */ /* 0x000fe400080006ff */
[----:B-1----:R-:W-:Y:S01]  /*0b10*/  ULEA UR5, UR5, UR7, 0x18 ;  /* 0x0000000705057291 */ /* 0x002fe2000f8ec0ff */
[----:B------:R-:W1:Y:S11]  /*0b20*/  FENCE.VIEW.ASYNC.S ;  /* 0x00000000000073c6 */ /* 0x000e760000000000 */
[----:B-1----:R2:W1:Y:S01]  /*0b30*/  SYNCS.EXCH.64 URZ, [UR5+0x110], UR10 ;  /* 0x0001100a05ff75b2 */ /* 0x0024620008000100 */
[----:B------:R2:W1:Y:S01]  /*0b40*/  SYNCS.EXCH.64 URZ, [UR5+0x120], UR12 ;  /* 0x0001200c05ff75b2 */ /* 0x0004620008000100 */
[----:B------:R2:W1:Y:S01]  /*0b50*/  SYNCS.EXCH.64 URZ, [UR5+0x118], UR10 ;  /* 0x0001180a05ff75b2 */ /* 0x0004620008000100 */
[----:B------:R2:W1:Y:S02]  /*0b60*/  SYNCS.EXCH.64 URZ, [UR5+0x128], UR12 ;  /* 0x0001280c05ff75b2 */ /* 0x0004640008000100 */
[----:B--2---:R-:W-:Y:S01]  /*0b70*/  NOP ;  /* 0x0000000000007918 */ /* 0x004fe20000000000 */
.L_x_13:
[----:B------:R-:W2:Y:S01]  /*0b80*/  SHFL.IDX PT, R2, R65, RZ, 0x1f ;  /* 0x00001fff41027589 */ /* 0x000ea200000e0000 */
[----:B------:R-:W-:Y:S01]  /*0b90*/  NOP ;  /* 0x0000000000007918 */ /* 0x000fe20000000000 */
[----:B--2---:R-:W-:-:S13]  /*0ba0*/  ISETP.NE.AND P0, PT, R2, 0x5, PT ;  /* 0x000000050200780c */ /* 0x004fda0003f05270 */
[----:B------:R-:W-:Y:S05]  /*0bb0*/  @P0 BRA `(.L_x_14) ;  /* 0x0000000000580947 */ /* 0x000fea0003800000 */
[----:B-1----:R-:W1:Y:S01]  /*0bc0*/  S2UR UR7, SR_CgaCtaId ;  /* 0x00000000000779c3 */ /* 0x002e620000008800 */
        /* <DEDUP_REMOVED lines=12> */
[----:B-1----:R2:W1:Y:S01]  /*0c90*/  SYNCS.EXCH.64 URZ, [UR7+0x130], UR10 ;  /* 0x0001300a07ff75b2 */ /* 0x0024620008000100 */
[----:B------:R2:W1:Y:S01]  /*0ca0*/  SYNCS.EXCH.64 URZ, [UR7+0x150], UR4 ;  /* 0x0001500407ff75b2 */ /* 0x0004620008000100 */
[----:B------:R2:W1:Y:S01]  /*0cb0*/  SYNCS.EXCH.64 URZ, [UR7+0x138], UR10 ;  /* 0x0001380a07ff75b2 */ /* 0x0004620008000100 */
[----:B------:R2:W1:Y:S01]  /*0cc0*/  SYNCS.EXCH.64 URZ, [UR7+0x158], UR4 ;  /* 0x0001580407ff75b2 */ /* 0x0004620008000100 */
[----:B------:R2:W1:Y:S01]  /*0cd0*/  SYNCS.EXCH.64 URZ, [UR7+0x140], UR10 ;  /* 0x0001400a07ff75b2 */ /* 0x0004620008000100 */
[----:B------:R2:W1:Y:S01]  /*0ce0*/  SYNCS.EXCH.64 URZ, [UR7+0x160], UR4 ;  /* 0x0001600407ff75b2 */ /* 0x0004620008000100 */
[----:B------:R2:W1:Y:S01]  /*0cf0*/  SYNCS.EXCH.64 URZ, [UR7+0x148], UR10 ;  /* 0x0001480a07ff75b2 */ /* 0x0004620008000100 */
[----:B------:R2:W1:Y:S02]  /*0d00*/  SYNCS.EXCH.64 URZ, [UR7+0x168], UR4 ;  /* 0x0001680407ff75b2 */ /* 0x0004640008000100 */
[----:B--2---:R-:W-:Y:S01]  /*0d10*/  NOP ;  /* 0x0000000000007918 */ /* 0x004fe20000000000 */
.L_x_14:
        /* <DEDUP_REMOVED lines=18> */
.L_x_15:
[----:B-1----:R-:W1:Y:S01]  /*0e40*/  S2UR UR5, SR_CTAID.X ;  /* 0x00000000000579c3 */ /* 0x002e620000002500 */
[----:B------:R-:W-:-:S05]  /*0e50*/  CS2R.32 R59, SR_CgaSize ;  /* 0x00000000003b7805 */ /* 0x000fca0000008a00 */
[----:B------:R-:W-:-:S05]  /*0e60*/  IMAD R59, R59, -0xa0, RZ ;  /* 0xffffff603b3b7824 */ /* 0x000fca00078e02ff */
[----:B------:R-:W-:-:S14]  /*0e70*/  R2UR UR9, R59 ;  /* 0x000000003b0972ca */ /* 0x000fdc00000e0000 */
[----:B------:R-:W2:Y:S01]  /*0e80*/  LDCU UR9, c[0x0][UR9+0x2b0] ;  /* 0x00005600090977ac */ /* 0x000ea20008000800 */
[----:B------:R-:W-:Y:S01]  /*0e90*/  NOP ;  /* 0x0000000000007918 */ /* 0x000fe20000000000 */
[----:B------:R-:W-:-:S05]  /*0ea0*/  CS2R.32 R59, SR_CgaSize ;  /* 0x00000000003b7805 */ /* 0x000fca0000008a00 */
[----:B------:R-:W-:-:S05]  /*0eb0*/  IMAD R59, R59, -0xa0, RZ ;  /* 0xffffff603b3b7824 */ /* 0x000fca00078e02ff */
[----:B------:R-:W-:-:S14]  /*0ec0*/  R2UR UR7, R59 ;  /* 0x000000003b0772ca */ /* 0x000fdc00000e0000 */
[----:B------:R-:W3:Y:S01]  /*0ed0*/  LDCU UR7, c[0x0][UR7+0x2b4] ;  /* 0x00005680070777ac */ /* 0x000ee20008000800 */
[----:B------:R-:W4:Y:S08]  /*0ee0*/  S2UR UR4, SR_CTAID.Y ;  /* 0x00000000000479c3 */ /* 0x000f300000002600 */
[----:B------:R-:W3:Y:S01]  /*0ef0*/  LDC R10, c[0x0][0xb24] ;  /* 0x0002c900ff0a7b82 */ /* 0x000ee20000000800 */
[----:B-1----:R-:W-:-:S02]  /*0f00*/  I2FP.F32.U32 R59, UR5 ;  /* 0x00000005003b7c45 */ /* 0x002fc40008201000 */
[----:B------:R-:W-:-:S05]  /*0f10*/  CS2R.32 R3, SR_CgaSize ;  /* 0x0000000000037805 */ /* 0x000fca0000008a00 */
[----:B------:R-:W-:-:S06]  /*0f20*/  IMAD R3, R3, -0xa0, RZ ;  /* 0xffffff6003037824 */ /* 0x000fcc00078e02ff */
[----:B------:R-:W1:Y:S01]  /*0f30*/  LDC R3, c[0x0][R3+0x2a0] ;  /* 0x0000a80003037b82 */ /* 0x000e620000000800 */
[----:B------:R-:W-:Y:S01]  /*0f40*/  MOV R21, UR5 ;  /* 0x0000000500157c02 */ /* 0x000fe20008000f00 */
[----:B--2---:R-:W-:Y:S01]  /*0f50*/  FMUL R59, R59, UR9 ;  /* 0x000000093b3b7c20 */ /* 0x004fe20008400000 */
[----:B----4-:R-:W-:Y:S02]  /*0f60*/  I2FP.F32.U32 R58, UR4 ;  /* 0x00000004003a7c45 */ /* 0x010fe40008201000 */
[----:B------:R-:W-:-:S05]  /*0f70*/  CS2R.32 R2, SR_CgaSize ;  /* 0x0000000000027805 */ /* 0x000fca0000008a00 */
[----:B------:R-:W-:-:S06]  /*0f80*/  IMAD R2, R2, -0xa0, RZ ;  /* 0xffffff6002027824 */ /* 0x000fcc00078e02ff */
[----:B------:R-:W2:Y:S01]  /*0f90*/  LDC R2, c[0x0][R2+0x2a4] ;  /* 0x0000a90002027b82 */ /* 0x000ea20000000800 */
[----:B------:R-:W-:Y:S01]  /*0fa0*/  MOV R20, UR4 ;  /* 0x0000000400147c02 */ /* 0x000fe20008000f00 */
[----:B------:R-:W4:Y:S01]  /*0fb0*/  F2I.U32.TRUNC.NTZ R59, R59 ;  /* 0x0000003b003b7305 */ /* 0x000f22000020f000 */
[----:B---3--:R-:W-:-:S05]  /*0fc0*/  FMUL R58, R58, UR7 ;  /* 0x000000073a3a7c20 */ /* 0x008fca0008400000 */
[----:B------:R-:W-:Y:S01]  /*0fd0*/  BAR.SYNC.DEFER_BLOCKING 0x0 ;  /* 0x0000000000007b1d */ /* 0x000fe20000010000 */
[----:B------:R-:W-:-:S05]  /*0fe0*/  ISETP.GE.AND P0, PT, R10, 0x1, PT ;  /* 0x000000010a00780c */ /* 0x000fca0003f06270 */
[----:B------:R-:W3:Y:S02]  /*0ff0*/  F2I.U32.TRUNC.NTZ R58, R58 ;  /* 0x0000003a003a7305 */ /* 0x000ee4000020f000 */
[----:B------:R-:W2:Y:S01]  /*1000*/  S2UR UR36, SR_CTAID.Z ;  /* 0x00000000002479c3 */ /* 0x000ea20000002700 */
[----:B----4-:R-:W-:-:S05]  /*1010*/  IADD3 R59, PT, PT, -R59, RZ, RZ ;  /* 0x000000ff3b3b7210 */ /* 0x010fca0007ffe1ff */
[----:B-1----:R-:W-:Y:S01]  /*1020*/  IMAD R59, R3, R59, UR5 ;  /* 0x00000005033b7e24 */ /* 0x002fe2000f8e023b */
[----:B---3--:R-:W-:-:S05]  /*1030*/  IADD3 R58, PT, PT, -R58, RZ, RZ ;  /* 0x000000ff3a3a7210 */ /* 0x008fca0007ffe1ff */
[----:B--2---:R-:W-:Y:S01]  /*1040*/  IMAD R58, R2, R58, UR4 ;  /* 0x00000004023a7e24 */ /* 0x004fe2000f8e023a */
[----:B------:R-:W-:Y:S06]  /*1050*/  @!P0 BRA `(.L_x_16) ;  /* 0x0000000000b88947 */ /* 0x000fec0003800000 */
[----:B------:R-:W1:Y:S01]  /*1060*/  LDC.64 R4, c[0x0][0xb18] ;  /* 0x0002c600ff047b82 */ /* 0x000e620000000a00 */
[----:B------:R-:W-:-:S07]  /*1070*/  ISETP.NE.AND P0, PT, R10, 0x1, PT ;  /* 0x000000010a00780c */ /* 0x000fce0003f05270 */
[----:B------:R-:W2:Y:S08]  /*1080*/  LDC R9, c[0x0][0xb0c] ;  /* 0x0002c300ff097b82 */ /* 0x000eb00000000800 */
[----:B------:R-:W3:Y:S08]  /*1090*/  LDC R12, c[0x0][0x370] ;  /* 0x0000dc00ff0c7b82 */ /* 0x000ef00000000800 */
[----:B------:R-:W4:Y:S01]  /*10a0*/  LDC R11, c[0x0][0x374] ;  /* 0x0000dd00ff0b7b82 */ /* 0x000f220000000800 */
[----:B-1----:R-:W-:-:S07]  /*10b0*/  ISETP.NE.AND P1, PT, R4, 0x1, PT ;  /* 0x000000010400780c */ /* 0x002fce0003f25270 */
[----:B------:R-:W3:Y:S01]  /*10c0*/  LDC.64 R6, c[0x0][0xb10] ;  /* 0x0002c400ff067b82 */ /* 0x000ee20000000a00 */
[----:B--2---:R-:W-:-:S07]  /*10d0*/  ISETP.NE.AND P2, PT, R9, 0x1, PT ;  /* 0x000000010900780c */ /* 0x004fce0003f45270 */
[----:B------:R-:W1:Y:S08]  /*10e0*/  LDC R8, c[0x0][0xb20] ;  /* 0x0002c800ff087b82 */ /* 0x000e700000000800 */
[----:B------:R-:W2:Y:S01]  /*10f0*/  LDC.64 R2, c[0x0][0xb28] ;  /* 0x0002ca00ff027b82 */ /* 0x000ea20000000a00 */
[----:B----4-:R-:W-:-:S04]  /*1100*/  IMAD.HI.U32 R13, R11, R5, RZ ;  /* 0x000000050b0d7227 */ /* 0x010fc800078e00ff */
[----:B------:R-:W-:-:S04]  /*1110*/  IMAD.HI.U32 R5, R20, R5, RZ ;  /* 0x0000000514057227 */ /* 0x000fc800078e00ff */
[----:B---3--:R-:W-:-:S05]  /*1120*/  IMAD.HI.U32 R14, R12, R6, RZ ;  /* 0x000000060c0e7227 */ /* 0x008fca00078e00ff */
[-C--:B------:R-:W-:Y:S01]  /*1130*/  @P2 SHF.R.U32.HI R12, RZ, R7.reuse, R14 ;  /* 0x00000007ff0c2219 */ /* 0x080fe2000001160e */
[----:B------:R-:W-:Y:S01]  /*1140*/  IMAD.HI.U32 R14, R21, R6, RZ ;  /* 0x00000006150e7227 */ /* 0x000fe200078e00ff */
[-C--:B-1----:R-:W-:Y:S02]  /*1150*/  @P1 SHF.R.U32.HI R11, RZ, R8.reuse, R13 ;  /* 0x00000008ff0b1219 */ /* 0x082fe4000001160d */
[----:B------:R-:W-:Y:S02]  /*1160*/  SHF.R.U32.HI R5, RZ, R8, R5 ;  /* 0x00000008ff057219 */ /* 0x000fe40000011605 */
[----:B------:R-:W-:Y:S02]  /*1170*/  SHF.R.U32.HI R14, RZ, R7, R14 ;  /* 0x00000007ff0e7219 */ /* 0x000fe4000001160e */
[----:B------:R-:W-:Y:S01]  /*1180*/  SEL R5, R20, R5, !P1 ;  /* 0x0000000514057207 */ /* 0x000fe20004800000 */
[----:B--2---:R-:W-:Y:S01]  /*1190*/  IMAD.HI.U32 R13, R11, R2, RZ ;  /* 0x000000020b0d7227 */ /* 0x004fe200078e00ff */
[----:B------:R-:W-:-:S03]  /*11a0*/  SEL R14, R21, R14, !P2 ;  /* 0x0000000e150e7207 */ /* 0x000fc60005000000 */
[----:B------:R-:W-:Y:S01]  /*11b0*/  IMAD.HI.U32 R6, R12, R2, RZ ;  /* 0x000000020c067227 */ /* 0x000fe200078e00ff */
[----:B------:R-:W-:-:S04]  /*11c0*/  @P0 SHF.R.U32.HI R11, RZ, R3, R13 ;  /* 0x00000003ff0b0219 */ /* 0x000fc8000001160d */
[----:B------:R-:W-:Y:S01]  /*11d0*/  @P0 SHF.R.U32.HI R12, RZ, R3, R6 ;  /* 0x00000003ff0c0219 */ /* 0x000fe20000011606 */
[----:B------:R-:W-:-:S04]  /*11e0*/  IMAD R11, R11, R10, RZ ;  /* 0x0000000a0b0b7224 */ /* 0x000fc800078e02ff */
[----:B------:R-:W-:Y:S01]  /*11f0*/  IMAD R6, R12, R10, RZ ;  /* 0x0000000a0c067224 */ /* 0x000fe200078e02ff */
[----:B------:R-:W-:-:S04]  /*1200*/  ISETP.GE.AND P1, PT, R5, R11, PT ;  /* 0x0000000b0500720c */ /* 0x000fc80003f26270 */
[----:B------:R-:W-:Y:S01]  /*1210*/  ISETP.GE.OR P1, PT, R14, R6, P1 ;  /* 0x000000060e00720c */ /* 0x000fe20000f26670 */
[----:B------:R-:W-:-:S05]  /*1220*/  IMAD.HI.U32 R6, R5, R2, RZ ;  /* 0x0000000205067227 */ /* 0x000fca00078e00ff */
[----:B------:R-:W-:-:S04]  /*1230*/  SHF.R.U32.HI R6, RZ, R3, R6 ;  /* 0x00000003ff067219 */ /* 0x000fc80000011606 */
[----:B------:R-:W-:-:S03]  /*1240*/  SEL R6, R5, R6, !P0 ;  /* 0x0000000605067207 */ /* 0x000fc60004000000 */
[----:B------:R-:W-:Y:S01]  /*1250*/  @!P1 IMAD.HI.U32 R7, R14, R2, RZ ;  /* 0x000000020e079227 */ /* 0x000fe200078e00ff */
[----:B------:R-:W-:-:S04]  /*1260*/  IADD3 R2, PT, PT, -R6, RZ, RZ ;  /* 0x000000ff06027210 */ /* 0x000fc80007ffe1ff */
[----:B------:R-:W-:Y:S01]  /*1270*/  @!P1 SHF.R.U32.HI R3, RZ, R3, R7 ;  /* 0x00000003ff039219 */ /* 0x000fe20000011607 */
[----:B------:R-:W-:Y:S01]  /*1280*/  IMAD R2, R10, R2, R5 ;  /* 0x000000020a027224 */ /* 0x000fe200078e0205 */
[----:B------:R-:W-:Y:S02]  /*1290*/  IADD3 R7, PT, PT, -R5, RZ, RZ ;  /* 0x000000ff05077210 */ /* 0x000fe40007ffe1ff */
[----:B------:R-:W-:-:S03]  /*12a0*/  @!P1 SEL R3, R14, R3, !P0 ;  /* 0x000000030e039207 */ /* 0x000fc60004000000 */
[----:B------:R-:W-:Y:S02]  /*12b0*/  IMAD R7, R4, R7, R20 ;  /* 0x0000000704077224 */ /* 0x000fe400078e0214 */
[--C-:B------:R-:W-:Y:S02]  /*12c0*/  @!P1 IMAD.IADD R6, R6, 0x1, -R3.reuse ;  /* 0x0000000106069824 */ /* 0x100fe400078e0a03 */
[----:B------:R-:W-:Y:S01]  /*12d0*/  @!P1 IMAD R3, R2, R12, R3 ;  /* 0x0000000c02039224 */ /* 0x000fe200078e0203 */
[----:B------:R-:W-:Y:S01]  /*12e0*/  IADD3 R2, PT, PT, -R14, RZ, RZ ;  /* 0x000000ff0e027210 */ /* 0x000fe20007ffe1ff */
[----:B------:R-:W-:Y:S02]  /*12f0*/  @!P1 IMAD R5, R6, R10, R14 ;  /* 0x0000000a06059224 */ /* 0x000fe400078e020e */
[----:B------:R-:W-:Y:S02]  /*1300*/  @!P1 IMAD.MOV.U32 R14, RZ, RZ, R3 ;  /* 0x000000ffff0e9224 */ /* 0x000fe400078e0003 */
[----:B------:R-:W-:-:S02]  /*1310*/  IMAD R2, R9, R2, R21 ;  /* 0x0000000209027224 */ /* 0x000fc400078e0215 */
[----:B------:R-:W-:Y:S02]  /*1320*/  IMAD R20, R5, R4, R7 ;  /* 0x0000000405147224 */ /* 0x000fe400078e0207 */
[----:B------:R-:W-:Y:S02]  /*1330*/  IMAD R21, R14, R9, R2 ;  /* 0x000000090e157224 */ /* 0x000fe400078e0202 */
.L_x_16:
[----:B------:R-:W1:Y:S01]  /*1340*/  LDCU UR4, c[0x0][0xb30] ;  /* 0x00016600ff0477ac */ /* 0x000e620008000800 */
[----:B------:R-:W2:Y:S08]  /*1350*/  S2UR UR37, SR_CgaCtaId ;  /* 0x00000000002579c3 */ /* 0x000eb00000008800 */
[----:B------:R-:W3:Y:S01]  /*1360*/  LDC R26, c[0x0][0xb24] ;  /* 0x0002c900ff1a7b82 */ /* 0x000ee20000000800 */
[----:B-1----:R-:W-:-:S09]  /*1370*/  UISETP.NE.AND UP1, UPT, UR4, 0x1, UPT ;  /* 0x000000010400788c */ /* 0x002fd2000bf25270 */
[----:B--2---:R-:W-:Y:S05]  /*1380*/  BRA.U UP1, `(.L_x_17) ;  /* 0x0000000101407547 */ /* 0x004fea000b800000 */
[----:B------:R-:W1:Y:S08]  /*1390*/  LDC.64 R4, c[0x0][0xb10] ;  /* 0x0002c400ff047b82 */ /* 0x000e700000000a00 */
[----:B------:R-:W2:Y:S08]  /*13a0*/  LDC.64 R2, c[0x0][0xb18] ;  /* 0x0002c600ff027b82 */ /* 0x000eb00000000a00 */
[----:B------:R-:W4:Y:S08]  /*13b0*/  LDC R6, c[0x0][0xb20] ;  /* 0x0002c800ff067b82 */ /* 0x000f300000000800 */
[----:B------:R-:W3:Y:S01]  /*13c0*/  LDC R7, c[0x0][0xb0c] ;  /* 0x0002c300ff077b82 */ /* 0x000ee20000000800 */
[----:B-1----:R-:W-:-:S05]  /*13d0*/  IMAD.HI.U32 R4, R21, R4, RZ ;  /* 0x0000000415047227 */ /* 0x002fca00078e00ff */
[----:B------:R-:W-:Y:S01]  /*13e0*/  SHF.R.U32.HI R4, RZ, R5, R4 ;  /* 0x00000005ff047219 */ /* 0x000fe20000011604 */
[----:B--2---:R-:W-:Y:S01]  /*13f0*/  IMAD.HI.U32 R3, R20, R3, RZ ;  /* 0x0000000314037227 */ /* 0x004fe200078e00ff */
[----:B------:R-:W-:-:S04]  /*1400*/  ISETP.NE.AND P0, PT, R2, 0x1, PT ;  /* 0x000000010200780c */ /* 0x000fc80003f05270 */
[----:B----4-:R-:W-:-:S04]  /*1410*/  SHF.R.U32.HI R3, RZ, R6, R3 ;  /* 0x00000006ff037219 */ /* 0x010fc80000011603 */
[----:B------:R-:W-:Y:S02]  /*1420*/  SEL R3, R20, R3, !P0 ;  /* 0x0000000314037207 */ /* 0x000fe40004000000 */
[----:B---3--:R-:W-:-:S04]  /*1430*/  ISETP.NE.AND P1, PT, R7, 0x1, PT ;  /* 0x000000010700780c */ /* 0x008fc80003f25270 */
[----:B------:R-:W-:-:S05]  /*1440*/  SEL R4, R21, R4, !P1 ;  /* 0x0000000415047207 */ /* 0x000fca0004800000 */
[----:B------:R-:W-:Y:S02]  /*1450*/  IMAD.IADD R5, R3, 0x1, -R4 ;  /* 0x0000000103057824 */ /* 0x000fe400078e0a04 */
[----:B------:R-:W-:Y:S02]  /*1460*/  IMAD.IADD R3, R4, 0x1, -R3 ;  /* 0x0000000104037824 */ /* 0x000fe400078e0a03 */
[----:B------:R-:W-:Y:S02]  /*1470*/  IMAD R21, R5, R7, R21 ;  /* 0x0000000705157224 */ /* 0x000fe400078e0215 */
[----:B------:R-:W-:-:S07]  /*1480*/  IMAD R20, R3, R2, R20 ;  /* 0x0000000203147224 */ /* 0x000fce00078e0214 */
.L_x_17:
[----:B------:R-:W-:Y:S01]  /*1490*/  BAR.SYNC.DEFER_BLOCKING 0x0 ;  /* 0x0000000000007b1d */ /* 0x000fe20000010000 */
[----:B------:R-:W-:Y:S01]  /*14a0*/  UISETP.NE.AND UP1, UPT, UR8, 0x2, UPT ;  /* 0x000000020800788c */ /* 0x000fe2000bf25270 */
[----:B------:R-:W-:Y:S02]  /*14b0*/  ISETP.NE.OR P5, PT, R0, 0x2, !P5 ;  /* 0x000000020000780c */ /* 0x000fe40006fa5670 */
[----:B------:R-:W-:-:S06]  /*14c0*/  LOP3.LUT R2, R70, 0x1f, RZ, 0xc0, !PT ;  /* 0x0000001f46027812 */ /* 0x000fcc00078ec0ff */
[----:B------:R-:W-:Y:S05]  /*14d0*/  BRA.U UP1, `(.L_x_18) ;  /* 0x0000001501987547 */ /* 0x000fea000b800000 */
[----:B------:R-:W1:Y:S01]  /*14e0*/  LDCU UR13, c[0x0][0x38c] ;  /* 0x00007180ff0d77ac */ /* 0x000e620008000800 */
[----:B------:R-:W2:Y:S01]  /*14f0*/  LDC R8, c[0x0][0x370] ;  /* 0x0000dc00ff087b82 */ /* 0x000ea20000000800 */
[----:B------:R-:W-:Y:S01]  /*1500*/  PLOP3.LUT P1, PT, PT, PT, UP2, 0x80, 0x8 ;  /* 0x000000000008781c */ /* 0x000fe20003f2f028 */
[----:B------:R-:W-:Y:S01]  /*1510*/  IMAD.MOV.U32 R15, RZ, RZ, 0x1 ;  /* 0x00000001ff0f7424 */ /* 0x000fe200078e00ff */
[----:B------:R-:W-:Y:S01]  /*1520*/  ISETP.EQ.OR P4, PT, R2, RZ, P5 ;  /* 0x000000ff0200720c */ /* 0x000fe20002f82670 */
[----:B------:R-:W-:Y:S01]  /*1530*/  IMAD.MOV.U32 R14, RZ, RZ, RZ ;  /* 0x000000ffff0e7224 */ /* 0x000fe200078e00ff */
[----:B------:R-:W-:Y:S02]  /*1540*/  PLOP3.LUT P1, PT, P1, PT, PT, 0x8, 0x80 ;  /* 0x000000000080781c */ /* 0x000fe40000f2e170 */
[----:B------:R-:W-:Y:S01]  /*1550*/  CS2R R12, SRZ ;  /* 0x00000000000c7805 */ /* 0x000fe2000001ff00 */
[----:B------:R-:W-:Y:S01]  /*1560*/  IMAD.MOV.U32 R11, RZ, RZ, 0x1 ;  /* 0x00000001ff0b7424 */ /* 0x000fe200078e00ff */
[----:B------:R-:W4:Y:S01]  /*1570*/  LDC R0, c[0x0][0x374] ;  /* 0x0000dd00ff007b82 */ /* 0x000f220000000800 */
[----:B------:R-:W2:Y:S01]  /*1580*/  LDCU.64 UR22, c[0x0][0x348] ;  /* 0x00006900ff1677ac */ /* 0x000ea20008000a00 */
[----:B------:R-:W-:Y:S01]  /*1590*/  UMOV UR6, URZ ;  /* 0x000000ff00067c82 */ /* 0x000fe20008000000 */
[----:B-1----:R-:W-:-:S04]  /*15a0*/  UIADD3 UR5, UPT, UPT, UR13, 0x3f, URZ ;  /* 0x0000003f0d057890 */ /* 0x002fc8000fffe0ff */
[----:B------:R-:W-:-:S04]  /*15b0*/  USHF.R.S32.HI UR4, URZ, 0x1f, UR5 ;  /* 0x0000001fff047899 */ /* 0x000fc80008011405 */
[----:B------:R-:W-:-:S04]  /*15c0*/  ULEA.HI UR4, UR4, UR5, URZ, 0x6 ;  /* 0x0000000504047291 */ /* 0x000fc8000f8f30ff */
[----:B------:R-:W-:Y:S02]  /*15d0*/  USHF.R.S32.HI UR15, URZ, 0x6, UR4 ;  /* 0x00000006ff0f7899 */ /* 0x000fe40008011404 */
[----:B------:R-:W-:Y:S02]  /*15e0*/  UIADD3 UR4, UPT, UPT, UR13, -0x1, URZ ;  /* 0xffffffff0d047890 */ /* 0x000fe4000fffe0ff */
[----:B------:R-:W-:Y:S02]  /*15f0*/  UISETP.LT.U32.AND UP0, UPT, UR15, 0xd, UPT ;  /* 0x0000000d0f00788c */ /* 0x000fe4000bf01070 */
[----:B------:R-:W-:Y:S02]  /*1600*/  UISETP.GE.U32.AND UP1, UPT, UR4, -0x7f, UPT ;  /* 0xffffff810400788c */ /* 0x000fe4000bf26070 */
[----:B------:R-:W-:Y:S02]  /*1610*/  USEL UR14, UR15, 0xd, UP0 ;  /* 0x0000000d0f0e7887 */ /* 0x000fe40008000000 */
[----:B------:R-:W-:-:S02]  /*1620*/  UIADD3 UR13, UPT, UPT, UR13, 0x7e, URZ ;  /* 0x0000007e0d0d7890 */ /* 0x000fc4000fffe0ff */
[----:B------:R-:W-:Y:S02]  /*1630*/  UIADD3 UR5, UPT, UPT, UR14, -0x1, URZ ;  /* 0xffffffff0e057890 */ /* 0x000fe4000fffe0ff */
[----:B------:R-:W-:-:S03]  /*1640*/  UIADD3 UR7, UPT, UPT, UR15, -UR14, URZ ;  /* 0x8000000e0f077290 */ /* 0x000fc6000fffe0ff */
[----:B------:R-:W-:-:S04]  /*1650*/  @UP1 UIADD3 UR5, UPT, UPT, UR14, URZ, URZ ;  /* 0x000000ff0e051290 */ /* 0x000fc8000fffe0ff */
[----:B--2---:R-:W-:-:S12]  /*1660*/  UIADD3 UR5, UPT, UPT, UR5, 0x1, URZ ;  /* 0x0000000105057890 */ /* 0x004fd8000fffe0ff */
.L_x_36:
[----:B------:R-:W-:Y:S01]  /*1670*/  UISETP.NE.AND UP0, UPT, UR37, URZ, UPT ;  /* 0x000000ff2500728c */ /* 0x000fe2000bf05270 */
[----:B------:R-:W1:Y:S08]  /*1680*/  S2UR UR37, SR_CgaCtaId ;  /* 0x00000000002579c3 */ /* 0x000e700000008800 */
[----:B------:R-:W-:Y:S05]  /*1690*/  BRA.U UP0, `(.L_x_19) ;  /* 0x0000000100347547 */ /* 0x000fea000b800000 */
[----:B------:R-:W2:Y:S01]  /*16a0*/  S2R R2, SR_CgaCtaId ;  /* 0x0000000000027919 */ /* 0x000ea20000008800 */
[----:B------:R-:W-:-:S04]  /*16b0*/  MOV R3, 0x400 ;  /* 0x0000040000037802 */ /* 0x000fc80000000f00 */
[----:B--2---:R-:W-:Y:S02]  /*16c0*/  LEA R2, R2, R3, 0x18 ;  /* 0x0000000302027211 */ /* 0x004fe400078ec0ff */
[----:B------:R-:W-:-:S03]  /*16d0*/  SHF.L.U32 R3, R11, 0x1f, RZ ;  /* 0x0000001f0b037819 */ /* 0x000fc600000006ff */
[----:B------:R-:W-:-:S04]  /*16e0*/  IMAD R2, R12, 0x8, R2 ;  /* 0x000000080c027824 */ /* 0x000fc800078e0202 */
[----:B------:R-:W2:Y:S02]  /*16f0*/  SYNCS.PHASECHK.TRANS64.TRYWAIT P0, [R2+URZ+0x180], R3 ;  /* 0x00018003020075a7 */ /* 0x000ea400080011ff */
[----:B--2---:R-:W-:Y:S05]  /*1700*/  @!P0 BRA `(.L_x_20) ;  /* 0x0000005c002c8947 */ /* 0x004fea0003800000 */
.L_x_125:
[----:B------:R-:W-:Y:S01]  /*1710*/  VIADD R12, R12, 0x1 ;  /* 0x000000010c0c7836 */ /* 0x000fe20000000000 */
[----:B------:R2:W-:Y:S04]  /*1720*/  SYNCS.ARRIVE.TRANS64.A1T0 RZ, [R2+URZ+0x170], RZ ;  /* 0x000170ff02ff79a7 */ /* 0x0005e800081000ff */
[----:B------:R-:W-:-:S04]  /*1730*/  ISETP.NE.AND P0, PT, R12, 0x2, PT ;  /* 0x000000020c00780c */ /* 0x000fc80003f05270 */
[----:B------:R-:W-:Y:S02]  /*1740*/  SEL R12, R12, RZ, P0 ;  /* 0x000000ff0c0c7207 */ /* 0x000fe40000000000 */
[----:B--2---:R-:W-:-:S04]  /*1750*/  SEL R2, RZ, 0x1, P0 ;  /* 0x00000001ff027807 */ /* 0x004fc80000000000 */
[----:B------:R-:W-:-:S07]  /*1760*/  LOP3.LUT R11, R11, R2, RZ, 0x3c, !PT ;  /* 0x000000020b0b7212 */ /* 0x000fce00078e3cff */
.L_x_19:
[----:B------:R-:W-:Y:S01]  /*1770*/  UMOV UR4, 0x400 ;  /* 0x0000040000047882 */ /* 0x000fe20000000000 */
[----:B------:R-:W-:Y:S01]  /*1780*/  SHF.L.U32 R2, R15, 0x1f, RZ ;  /* 0x0000001f0f027819 */ /* 0x000fe200000006ff */
[----:B-1----:R-:W-:Y:S01]  /*1790*/  ULEA UR4, UR37, UR4, 0x18 ;  /* 0x0000000425047291 */ /* 0x002fe2000f8ec0ff */
[----:B------:R-:W-:Y:S01]  /*17a0*/  R2UR UR35, R21 ;  /* 0x00000000152372ca */ /* 0x000fe200000e0000 */
[----:B------:R-:W-:Y:S01]  /*17b0*/  UISETP.GE.U32.AND UP0, UPT, UR13, 0x7f, UPT ;  /* 0x0000007f0d00788c */ /* 0x000fe2000bf06070 */
[----:B------:R-:W-:Y:S01]  /*17c0*/  R2UR UR11, R20 ;  /* 0x00000000140b72ca */ /* 0x000fe200000e0000 */
[----:B------:R-:W-:Y:S01]  /*17d0*/  ULEA UR8, UR6, UR4, 0x3 ;  /* 0x0000000406087291 */ /* 0x000fe2000f8e18ff */
[----:B------:R-:W-:-:S08]  /*17e0*/  UMOV UR24, URZ ;  /* 0x000000ff00187c82 */ /* 0x000fd00008000000 */
[----:B------:R1:W2:Y:S01]  /*17f0*/  SYNCS.PHASECHK.TRANS64.TRYWAIT P0, [UR8+0x68], R2 ;  /* 0x00006802ff0075a7 */ /* 0x0002a20008001108 */
[----:B------:R-:W-:Y:S02]  /*1800*/  USHF.L.U32 UR35, UR35, 0x6, URZ ;  /* 0x0000000623237899 */ /* 0x000fe400080006ff */
[----:B------:R-:W-:Y:S01]  /*1810*/  USHF.L.U32 UR11, UR11, 0x6, URZ ;  /* 0x000000060b0b7899 */ /* 0x000fe200080006ff */
[----:B------:R-:W-:Y:S11]  /*1820*/  BRA.U !UP0, `(.L_x_21) ;  /* 0x0000000108a47547 */ /* 0x000ff6000b800000 */
[----:B------:R-:W-:Y:S01]  /*1830*/  UMOV UR16, URZ ;  /* 0x000000ff00107c82 */ /* 0x000fe20008000000 */
[----:B------:R-:W-:-:S05]  /*1840*/  UMOV UR17, UR6 ;  /* 0x0000000600117c82 */ /* 0x000fca0008000000 */
.L_x_26:
[----:B-1----:R-:W-:Y:S01]  /*1850*/  ULEA UR33, UR17, UR4, 0x3 ;  /* 0x0000000411217291 */ /* 0x002fe2000f8e18ff */
[----:B--2---:R-:W-:Y:S01]  /*1860*/  @!P5 MOV R3, 0x4000 ;  /* 0x000040000003d802 */ /* 0x004fe20000000f00 */
[----:B--2---:R-:W-:Y:S10]  /*1870*/  @P0 BRA `(.L_x_22) ;  /* 0x00000000000c0947 */ /* 0x004ff40003800000 */
[----:B------:R-:W-:-:S04]  /*1880*/  SHF.L.U32 R4, R15, 0x1f, RZ ;  /* 0x0000001f0f047819 */ /* 0x000fc800000006ff */
[----:B------:R-:W2:Y:S02]  /*1890*/  SYNCS.PHASECHK.TRANS64.TRYWAIT P0, [UR33+0x68], R4 ;  /* 0x00006804ff0075a7 */ /* 0x000ea40008001121 */
[----:B--2---:R-:W-:Y:S05]  /*18a0*/  @!P0 BRA `(.L_x_23) ;  /* 0x0000005800d88947 */ /* 0x004fea0003800000 */
.L_x_22:
[----:B------:R2:W-:Y:S01]  /*18b0*/  @!P5 SYNCS.ARRIVE.TRANS64 RZ, [UR33], R3 ;  /* 0x00000003ffffd9a7 */ /* 0x0005e20008000021 */
[----:B------:R-:W-:Y:S04]  /*18c0*/  BSSY.RECONVERGENT B0, `(.L_x_24) ;  /* 0x0000003000007945 */ /* 0x000fe80003800200 */
[----:B------:R-:W-:Y:S05]  /*18d0*/  @P4 BRA `(.L_x_25) ;  /* 0x0000000000044947 */ /* 0x000fea0003800000 */
[----:B------:R-:W-:Y:S05]  /*18e0*/  BPT.TRAP 0x1 ;  /* 0x000000040000795c */ /* 0x000fea0000300000 */
.L_x_25:
[----:B------:R-:W-:Y:S05]  /*18f0*/  BSYNC.RECONVERGENT B0 ;  /* 0x0000000000007941 */ /* 0x000fea0003800200 */
.L_x_24:
[----:B------:R-:W-:Y:S02]  /*1900*/  UIADD3 UR6, UPT, UPT, UR17, 0x1, URZ ;  /* 0x0000000111067890 */ /* 0x000fe4000fffe0ff */
[----:B------:R-:W-:Y:S02]  /*1910*/  UIADD3 UR26, UP1, UPT, UR22, 0x80, URZ ;  /* 0x00000080161a7890 */ /* 0x000fe4000ff3e0ff */
[----:B------:R-:W-:Y:S02]  /*1920*/  UISETP.NE.AND UP0, UPT, UR6, 0xd, UPT ;  /* 0x0000000d0600788c */ /* 0x000fe4000bf05270 */
[----:B------:R-:W-:Y:S02]  /*1930*/  USHF.L.U32 UR34, UR16, 0x6, URZ ;  /* 0x0000000610227899 */ /* 0x000fe400080006ff */
[----:B------:R-:W-:Y:S02]  /*1940*/  USEL UR9, URZ, 0x1, UP0 ;  /* 0x00000001ff097887 */ /* 0x000fe40008000000 */
[----:B------:R-:W-:-:S02]  /*1950*/  USEL UR6, UR6, URZ, UP0 ;  /* 0x000000ff06067287 */ /* 0x000fc40008000000 */
[----:B------:R-:W-:Y:S02]  /*1960*/  UIADD3 UR20, UP0, UPT, UR22, 0x180, URZ ;  /* 0x0000018016147890 */ /* 0x000fe4000ff1e0ff */
[----:B------:R-:W-:Y:S01]  /*1970*/  ULEA UR8, UR6, UR4, 0x3 ;  /* 0x0000000406087291 */ /* 0x000fe2000f8e18ff */
[----:B------:R-:W-:Y:S01]  /*1980*/  LOP3.LUT R15, R15, UR9, RZ, 0x3c, !PT ;  /* 0x000000090f0f7c12 */ /* 0x000fe2000f8e3cff */
[----:B------:R-:W-:Y:S02]  /*1990*/  UIADD3.X UR27, UPT, UPT, URZ, UR23, URZ, UP1, !UPT ;  /* 0x00000017ff1b7290 */ /* 0x000fe40008ffe4ff */
[----:B------:R-:W-:Y:S01]  /*19a0*/  UIADD3.X UR21, UPT, UPT, URZ, UR23, URZ, UP0, !UPT ;  /* 0x00000017ff157290 */ /* 0x000fe200087fe4ff */
[----:B-1----:R-:W-:Y:S01]  /*19b0*/  SHF.L.U32 R2, R15, 0x1f, RZ ;  /* 0x0000001f0f027819 */ /* 0x002fe200000006ff */
[----:B------:R-:W-:Y:S01]  /*19c0*/  UMOV UR18, 0x0 ;  /* 0x0000000000127882 */ /* 0x000fe20000000000 */
[----:B------:R-:W-:Y:S01]  /*19d0*/  UMOV UR19, 0x10000000 ;  /* 0x1000000000137882 */ /* 0x000fe20000000000 */
[----:B------:R-:W-:Y:S01]  /*19e0*/  UMOV UR12, UR36 ;  /* 0x00000024000c7c82 */ /* 0x000fe20008000000 */
[----:B------:R1:W1:Y:S01]  /*19f0*/  SYNCS.PHASECHK.TRANS64.TRYWAIT P0, [UR8+0x68], R2 ;  /* 0x00006802ff0075a7 */ /* 0x0002620008001108 */
[----:B------:R-:W-:Y:S01]  /*1a00*/  ULEA UR8, UR17, UR4, 0xd ;  /* 0x0000000411087291 */ /* 0x000fe2000f8e68ff */
[----:B------:R-:W-:Y:S01]  /*1a10*/  UMOV UR9, UR33 ;  /* 0x0000002100097c82 */ /* 0x000fe20008000000 */
[----:B------:R-:W-:-:S02]  /*1a20*/  UMOV UR10, UR34 ;  /* 0x00000022000a7c82 */ /* 0x000fc40008000000 */
[----:B------:R-:W-:Y:S02]  /*1a30*/  UIADD3 UR32, UPT, UPT, UR8, 0x3400, URZ ;  /* 0x0000340008207890 */ /* 0x000fe4000fffe0ff */
[----:B------:R-:W-:Y:S02]  /*1a40*/  UIADD3 UR8, UPT, UPT, UR8, 0x1d400, URZ ;  /* 0x0001d40008087890 */ /* 0x000fe4000fffe0ff */
[----:B------:R-:W-:Y:S01]  /*1a50*/  UIADD3 UR16, UPT, UPT, UR16, 0x1, URZ ;  /* 0x0000000110107890 */ /* 0x000fe2000fffe0ff */
[----:B------:R-:W-:Y:S01]  /*1a60*/  UMOV UR24, UR5 ;  /* 0x0000000500187c82 */ /* 0x000fe20008000000 */
[----:B------:R-:W-:Y:S02]  /*1a70*/  UMOV UR17, UR6 ;  /* 0x0000000600117c82 */ /* 0x000fe40008000000 */
[----:B------:R-:W-:Y:S01]  /*1a80*/  UISETP.NE.AND UP0, UPT, UR16, UR5, UPT ;  /* 0x000000051000728c */ /* 0x000fe2000bf05270 */
[----:B------:R1:W-:Y:S02]  /*1a90*/  UTMALDG.3D [UR32], [UR26], desc[UR18] ;  /* 0x000012201a0075b4 */ /* 0x0003e40008011000 */
[----:B------:R1:W-:Y:S06]  /*1aa0*/  UTMALDG.3D [UR8], [UR20], desc[UR18] ;  /* 0x00001208140075b4 */ /* 0x0003ec0008011000 */
[----:B------:R-:W-:Y:S05]  /*1ab0*/  BRA.U UP0, `(.L_x_26) ;  /* 0xfffffffd00647547 */ /* 0x000fea000b83ffff */
.L_x_21:
[----:B-1----:R-:W-:Y:S01]  /*1ac0*/  ULEA UR8, UR6, UR4, 0x3 ;  /* 0x0000000406087291 */ /* 0x002fe2000f8e18ff */
[----:B------:R-:W-:Y:S01]  /*1ad0*/  SHF.L.U32 R2, R15, 0x1f, RZ ;  /* 0x0000001f0f027819 */ /* 0x000fe200000006ff */
[----:B------:R-:W-:Y:S01]  /*1ae0*/  @!P1 SYNCS.ARRIVE.TRANS64.A1T0 RZ, [UR4+0x108], RZ ;  /* 0x000108ffffff99a7 */ /* 0x000fe20008100004 */
[----:B------:R-:W-:-:S06]  /*1af0*/  UISETP.GT.AND UP0, UPT, UR15, UR14, UPT ;  /* 0x0000000e0f00728c */ /* 0x000fcc000bf04270 */
[----:B--2---:R1:W2:Y:S03]  /*1b00*/  SYNCS.PHASECHK.TRANS64.TRYWAIT P0, [UR8+0x68], R2 ;  /* 0x00006802ff0075a7 */ /* 0x0042a60008001108 */
[----:B------:R-:W-:Y:S05]  /*1b10*/  BRA.U !UP0, `(.L_x_27) ;  /* 0x0000000108a87547 */ /* 0x000fea000b800000 */
[----:B------:R-:W-:Y:S01]  /*1b20*/  UIADD3 UR21, UPT, UPT, UR7, UR24, URZ ;  /* 0x0000001807157290 */ /* 0x000fe2000fffe0ff */
[----:B------:R-:W-:-:S11]  /*1b30*/  UMOV UR25, UR6 ;  /* 0x0000000600197c82 */ /* 0x000fd60008000000 */
.L_x_32:
[----:B-1----:R-:W-:Y:S01]  /*1b40*/  ULEA UR17, UR25, UR4, 0x3 ;  /* 0x0000000419117291 */ /* 0x002fe2000f8e18ff */
[----:B--2---:R-:W-:Y:S01]  /*1b50*/  @!P5 MOV R3, 0x4000 ;  /* 0x000040000003d802 */ /* 0x004fe20000000f00 */
[----:B--2---:R-:W-:Y:S10]  /*1b60*/  @P0 BRA `(.L_x_28) ;  /* 0x00000000000c0947 */ /* 0x004ff40003800000 */
[----:B------:R-:W-:-:S04]  /*1b70*/  SHF.L.U32 R4, R15, 0x1f, RZ ;  /* 0x0000001f0f047819 */ /* 0x000fc800000006ff */
[----:B------:R-:W2:Y:S02]  /*1b80*/  SYNCS.PHASECHK.TRANS64.TRYWAIT P0, [UR17+0x68], R4 ;  /* 0x00006804ff0075a7 */ /* 0x000ea40008001111 */
[----:B--2---:R-:W-:Y:S05]  /*1b90*/  @!P0 BRA `(.L_x_29) ;  /* 0x0000005800348947 */ /* 0x004fea0003800000 */
.L_x_28:
[----:B------:R2:W-:Y:S01]  /*1ba0*/  @!P5 SYNCS.ARRIVE.TRANS64 RZ, [UR17], R3 ;  /* 0x00000003ffffd9a7 */ /* 0x0005e20008000011 */
[----:B------:R-:W-:Y:S04]  /*1bb0*/  BSSY.RECONVERGENT B0, `(.L_x_30) ;  /* 0x0000003000007945 */ /* 0x000fe80003800200 */
[----:B------:R-:W-:Y:S05]  /*1bc0*/  @P4 BRA `(.L_x_31) ;  /* 0x0000000000044947 */ /* 0x000fea0003800000 */
[----:B------:R-:W-:Y:S05]  /*1bd0*/  BPT.TRAP 0x1 ;  /* 0x000000040000795c */ /* 0x000fea0000300000 */
.L_x_31:
[----:B------:R-:W-:Y:S05]  /*1be0*/  BSYNC.RECONVERGENT B0 ;  /* 0x0000000000007941 */ /* 0x000fea0003800200 */
.L_x_30:
        /* <DEDUP_REMOVED lines=20> */
[----:B------:R-:W-:Y:S01]  /*1d30*/  UIADD3 UR8, UPT, UPT, UR8, 0x1d400, URZ ;  /* 0x0001d40008087890 */ /* 0x000fe2000fffe0ff */
[----:B------:R-:W-:Y:S01]  /*1d40*/  UMOV UR9, UR17 ;  /* 0x0000001100097c82 */ /* 0x000fe20008000000 */
[----:B------:R-:W-:Y:S01]  /*1d50*/  UMOV UR10, UR18 ;  /* 0x00000012000a7c82 */ /* 0x000fe20008000000 */
[----:B------:R-:W-:Y:S01]  /*1d60*/  UIADD3 UR24, UPT, UPT, UR24, 0x1, URZ ;  /* 0x0000000118187890 */ /* 0x000fe2000fffe0ff */
[----:B------:R-:W-:-:S03]  /*1d70*/  UMOV UR25, UR6 ;  /* 0x0000000600197c82 */ /* 0x000fc60008000000 */
[----:B------:R1:W-:Y:S01]  /*1d80*/  UTMALDG.3D [UR16], [UR30], desc[UR26] ;  /* 0x00001a101e0075b4 */ /* 0x0003e20008011000 */
[----:B------:R-:W-:Y:S01]  /*1d90*/  UISETP.NE.AND UP0, UPT, UR24, UR21, UPT ;  /* 0x000000151800728c */ /* 0x000fe2000bf05270 */
[----:B------:R1:W-:Y:S08]  /*1da0*/  UTMALDG.3D [UR8], [UR28], desc[UR26] ;  /* 0x00001a081c0075b4 */ /* 0x0003f00008011000 */
[----:B------:R-:W-:Y:S05]  /*1db0*/  BRA.U UP0, `(.L_x_32) ;  /* 0xfffffffd00607547 */ /* 0x000fea000b83ffff */
.L_x_27:
[C---:B-1----:R-:W-:Y:S01]  /*1dc0*/  LEA R2, R14.reuse, UR4, 0x3 ;  /* 0x000000040e027c11 */ /* 0x042fe2000f8e18ff */
[----:B------:R-:W-:Y:S01]  /*1dd0*/  NOP ;  /* 0x0000000000007918 */ /* 0x000fe20000000000 */
[----:B--2---:R-:W-:Y:S02]  /*1de0*/  SHF.L.U32 R3, R13, 0x1f, RZ ;  /* 0x0000001f0d037819 */ /* 0x004fe400000006ff */
[----:B------:R-:W-:Y:S02]  /*1df0*/  LEA R4, R14, UR4, 0x4 ;  /* 0x000000040e047c11 */ /* 0x000fe4000f8e20ff */
[----:B------:R-:W1:Y:S02]  /*1e00*/  SYNCS.PHASECHK.TRANS64.TRYWAIT P0, [R2+URZ+0x110], R3 ;  /* 0x00011003020075a7 */ /* 0x000e6400080011ff */
[----:B-1----:R-:W-:Y:S05]  /*1e10*/  @!P0 BRA `(.L_x_33) ;  /* 0x0000005400ac8947 */ /* 0x002fea0003800000 */
.L_x_128:
[----:B------:R-:W2:Y:S01]  /*1e20*/  LDS.128 R4, [R4+0x1a0] ;  /* 0x0001a00004047984 */ /* 0x000ea20000000c00 */
[----:B---3--:R-:W-:Y:S01]  /*1e30*/  ISETP.GE.AND P0, PT, R26, 0x1, PT ;  /* 0x000000011a00780c */ /* 0x008fe20003f06270 */
[----:B-1----:R-:W-:Y:S01]  /*1e40*/  VIADD R2, R2, 0x120 ;  /* 0x0000012002027836 */ /* 0x002fe20000000000 */
[----:B------:R-:W-:Y:S01]  /*1e50*/  @!PT LDS RZ, [RZ] ;  /* 0x00000000fffff984 */ /* 0x000fe20000000800 */
[----:B------:R-:W-:Y:S01]  /*1e60*/  @!PT LDS RZ, [RZ] ;  /* 0x00000000fffff984 */ /* 0x000fe20000000800 */
[----:B------:R-:W-:Y:S01]  /*1e70*/  @!PT LDS RZ, [RZ] ;  /* 0x00000000fffff984 */ /* 0x000fe20000000800 */
[----:B------:R-:W-:Y:S01]  /*1e80*/  @!PT LDS RZ, [RZ] ;  /* 0x00000000fffff984 */ /* 0x000fe20000000800 */
[----:B------:R1:W-:Y:S06]  /*1e90*/  MEMBAR.ALL.CTA ;  /* 0x0000000000007992 */ /* 0x0003ec0000008000 */
[----:B-1----:R-:W1:Y:S01]  /*1ea0*/  FENCE.VIEW.ASYNC.S ;  /* 0x00000000000073c6 */ /* 0x002e620000000000 */
[----:B------:R-:W-:-:S04]  /*1eb0*/  PRMT R2, RZ, 0x654, R2 ;  /* 0x00000654ff027816 */ /* 0x000fc80000000002 */
[----:B-1----:R1:W-:Y:S01]  /*1ec0*/  SYNCS.ARRIVE.TRANS64.RED.A1T0 RZ, [R2+URZ], RZ ;  /* 0x000000ff02ff79a7 */ /* 0x0023e200081004ff */
[----:B--2---:R-:W-:-:S13]  /*1ed0*/  LOP3.LUT P2, RZ, R6, 0x1, RZ, 0xc0, !PT ;  /* 0x0000000106ff7812 */ /* 0x004fda000784c0ff */
[----:B------:R-:W-:Y:S01]  /*1ee0*/  @P2 SHF.R.U32.HI R3, RZ, 0x10, R5 ;  /* 0x00000010ff032819 */ /* 0x000fe20000011605 */
[----:B------:R-:W-:Y:S01]  /*1ef0*/  VOTEU.ANY UP0, P2 ;  /* 0x0000000000ff7886 */ /* 0x000fe20001000100 */
[----:B------:R-:W-:Y:S02]  /*1f00*/  @P2 MOV R10, R4 ;  /* 0x00000004000a2202 */ /* 0x000fe40000000f00 */
[----:B------:R-:W-:Y:S02]  /*1f10*/  @P2 R2UR.BROADCAST UR8, R3 ;  /* 0x00000000030822ca */ /* 0x000fe400008e0000 */
[----:B------:R-:W-:-:S11]  /*1f20*/  @P2 LOP3.LUT R9, R5, 0xffff, RZ, 0xc0, !PT ;  /* 0x0000ffff05092812 */ /* 0x000fd600078ec0ff */
[----:B------:R-:W-:Y:S01]  /*1f30*/  @UP0 UMOV UR36, UR8 ;  /* 0x0000000800240c82 */ /* 0x000fe20008000000 */
[----:B-1----:R-:W-:Y:S05]  /*1f40*/  @!P0 BRA `(.L_x_34) ;  /* 0x0000000000b88947 */ /* 0x002fea0003800000 */
[----:B------:R-:W4:Y:S01]  /*1f50*/  LDC.64 R4, c[0x0][0xb18] ;  /* 0x0002c600ff047b82 */ /* 0x000f220000000a00 */
[----:B------:R-:W-:-:S07]  /*1f60*/  ISETP.NE.AND P3, PT, R26, 0x1, PT ;  /* 0x000000011a00780c */ /* 0x000fce0003f65270 */
[----:B------:R-:W1:Y:S08]  /*1f70*/  LDC.64 R6, c[0x0][0xb10] ;  /* 0x0002c400ff067b82 */ /* 0x000e700000000a00 */
[----:B------:R-:W2:Y:S08]  /*1f80*/  LDC R16, c[0x0][0xb20] ;  /* 0x0002c800ff107b82 */ /* 0x000eb00000000800 */
[----:B------:R-:W3:Y:S01]  /*1f90*/  LDC R17, c[0x0][0xb0c] ;  /* 0x0002c300ff117b82 */ /* 0x000ee20000000800 */
[----:B----4-:R-:W-:Y:S01]  /*1fa0*/  IMAD.HI.U32 R19, R0, R5, RZ ;  /* 0x0000000500137227 */ /* 0x010fe200078e00ff */
[----:B------:R-:W-:-:S03]  /*1fb0*/  ISETP.NE.AND P0, PT, R4, 0x1, PT ;  /* 0x000000010400780c */ /* 0x000fc60003f05270 */
[----:B------:R-:W-:-:S03]  /*1fc0*/  IMAD.HI.U32 R5, R9, R5, RZ ;  /* 0x0000000509057227 */ /* 0x000fc600078e00ff */
[----:B------:R-:W4:Y:S01]  /*1fd0*/  LDC.64 R2, c[0x0][0xb28] ;  /* 0x0002ca00ff027b82 */ /* 0x000f220000000a00 */
[----:B-1----:R-:W-:-:S04]  /*1fe0*/  IMAD.HI.U32 R20, R8, R6, RZ ;  /* 0x0000000608147227 */ /* 0x002fc800078e00ff */
[----:B------:R-:W-:Y:S01]  /*1ff0*/  IMAD.HI.U32 R21, R10, R6, RZ ;  /* 0x000000060a157227 */ /* 0x000fe200078e00ff */
[----:B------:R-:W-:Y:S02]  /*2000*/  SHF.R.U32.HI R20, RZ, R7, R20 ;  /* 0x00000007ff147219 */ /* 0x000fe40000011614 */
[-C--:B--2---:R-:W-:Y:S02]  /*2010*/  SHF.R.U32.HI R19, RZ, R16.reuse, R19 ;  /* 0x00000010ff137219 */ /* 0x084fe40000011613 */
[----:B------:R-:W-:Y:S02]  /*2020*/  SHF.R.U32.HI R5, RZ, R16, R5 ;  /* 0x00000010ff057219 */ /* 0x000fe40000011605 */
[----:B------:R-:W-:Y:S02]  /*2030*/  SEL R19, R0, R19, !P0 ;  /* 0x0000001300137207 */ /* 0x000fe40004000000 */
[----:B------:R-:W-:Y:S02]  /*2040*/  SHF.R.U32.HI R21, RZ, R7, R21 ;  /* 0x00000007ff157219 */ /* 0x000fe40000011615 */
[----:B---3--:R-:W-:-:S02]  /*2050*/  ISETP.NE.AND P1, PT, R17, 0x1, PT ;  /* 0x000000011100780c */ /* 0x008fc40003f25270 */
[----:B------:R-:W-:Y:S02]  /*2060*/  SEL R5, R9, R5, !P0 ;  /* 0x0000000509057207 */ /* 0x000fe40004000000 */
[----:B------:R-:W-:Y:S02]  /*2070*/  SEL R20, R8, R20, !P1 ;  /* 0x0000001408147207 */ /* 0x000fe40004800000 */
[----:B------:R-:W-:Y:S01]  /*2080*/  SEL R21, R10, R21, !P1 ;  /* 0x000000150a157207 */ /* 0x000fe20004800000 */
[----:B----4-:R-:W-:-:S04]  /*2090*/  IMAD.HI.U32 R18, R19, R2, RZ ;  /* 0x0000000213127227 */ /* 0x010fc800078e00ff */
        /* <DEDUP_REMOVED lines=10> */
[----:B------:R-:W-:-:S04]  /*2140*/  @!P0 IMAD.HI.U32 R7, R21, R2, RZ ;  /* 0x0000000215078227 */ /* 0x000fc800078e00ff */
[----:B------:R-:W-:Y:S01]  /*2150*/  IMAD.MOV R2, RZ, RZ, -R6 ;  /* 0x000000ffff027224 */ /* 0x000fe200078e0a06 */
[----:B------:R-:W-:Y:S02]  /*2160*/  @!P0 SHF.R.U32.HI R3, RZ, R3, R7 ;  /* 0x00000003ff038219 */ /* 0x000fe40000011607 */
[----:B------:R-:W-:Y:S01]  /*2170*/  IADD3 R7, PT, PT, -R5, RZ, RZ ;  /* 0x000000ff05077210 */ /* 0x000fe20007ffe1ff */
[----:B------:R-:W-:Y:S01]  /*2180*/  IMAD R2, R26, R2, R5 ;  /* 0x000000021a027224 */ /* 0x000fe200078e0205 */
        /* <DEDUP_REMOVED lines=10> */
.L_x_34:
[----:B------:R-:W1:Y:S02]  /*2230*/  LDCU UR8, c[0x0][0xb30] ;  /* 0x00016600ff0877ac */ /* 0x000e640008000800 */
[----:B-1----:R-:W-:-:S09]  /*2240*/  UISETP.NE.AND UP0, UPT, UR8, 0x1, UPT ;  /* 0x000000010800788c */ /* 0x002fd2000bf05270 */
[----:B------:R-:W-:Y:S05]  /*2250*/  BRA.U UP0, `(.L_x_35) ;  /* 0x0000000100407547 */ /* 0x000fea000b800000 */
[----:B------:R-:W1:Y:S08]  /*2260*/  LDC.64 R4, c[0x0][0xb10] ;  /* 0x0002c400ff047b82 */ /* 0x000e700000000a00 */
[----:B------:R-:W2:Y:S08]  /*2270*/  LDC.64 R2, c[0x0][0xb18] ;  /* 0x0002c600ff027b82 */ /* 0x000eb00000000a00 */
[----:B------:R-:W3:Y:S08]  /*2280*/  LDC R6, c[0x0][0xb20] ;  /* 0x0002c800ff067b82 */ /* 0x000ef00000000800 */
[----:B------:R-:W4:Y:S01]  /*2290*/  LDC R7, c[0x0][0xb0c] ;  /* 0x0002c300ff077b82 */ /* 0x000f220000000800 */
[----:B-1----:R-:W-:-:S05]  /*22a0*/  IMAD.HI.U32 R4, R10, R4, RZ ;  /* 0x000000040a047227 */ /* 0x002fca00078e00ff */
[----:B------:R-:W-:Y:S01]  /*22b0*/  SHF.R.U32.HI R4, RZ, R5, R4 ;  /* 0x00000005ff047219 */ /* 0x000fe20000011604 */
[----:B--2---:R-:W-:Y:S01]  /*22c0*/  IMAD.HI.U32 R3, R9, R3, RZ ;  /* 0x0000000309037227 */ /* 0x004fe200078e00ff */
[----:B------:R-:W-:-:S04]  /*22d0*/  ISETP.NE.AND P0, PT, R2, 0x1, PT ;  /* 0x000000010200780c */ /* 0x000fc80003f05270 */
[----:B---3--:R-:W-:-:S04]  /*22e0*/  SHF.R.U32.HI R3, RZ, R6, R3 ;  /* 0x00000006ff037219 */ /* 0x008fc80000011603 */
[----:B------:R-:W-:Y:S02]  /*22f0*/  SEL R3, R9, R3, !P0 ;  /* 0x0000000309037207 */ /* 0x000fe40004000000 */
[----:B----4-:R-:W-:-:S04]  /*2300*/  ISETP.NE.AND P1, PT, R7, 0x1, PT ;  /* 0x000000010700780c */ /* 0x010fc80003f25270 */
[----:B------:R-:W-:-:S05]  /*2310*/  SEL R4, R10, R4, !P1 ;  /* 0x000000040a047207 */ /* 0x000fca0004800000 */
[----:B------:R-:W-:Y:S02]  /*2320*/  IMAD.IADD R5, R3, 0x1, -R4 ;  /* 0x0000000103057824 */ /* 0x000fe400078e0a04 */
[----:B------:R-:W-:Y:S02]  /*2330*/  IMAD.IADD R3, R4, 0x1, -R3 ;  /* 0x0000000104037824 */ /* 0x000fe400078e0a03 */
[----:B------:R-:W-:Y:S02]  /*2340*/  IMAD R10, R5, R7, R10 ;  /* 0x00000007050a7224 */ /* 0x000fe400078e020a */
[----:B------:R-:W-:-:S07]  /*2350*/  IMAD R9, R3, R2, R9 ;  /* 0x0000000203097224 */ /* 0x000fce00078e0209 */
.L_x_35:
[----:B------:R-:W-:Y:S01]  /*2360*/  VIADD R14, R14, 0x1 ;  /* 0x000000010e0e7836 */ /* 0x000fe20000000000 */
[----:B------:R-:W-:Y:S01]  /*2370*/  PLOP3.LUT P1, PT, PT, PT, PT, 0x80, 0x8 ;  /* 0x000000000008781c */ /* 0x000fe20003f2f070 */
[----:B------:R-:W-:Y:S02]  /*2380*/  IMAD.IADD R21, R10, 0x1, R59 ;  /* 0x000000010a157824 */ /* 0x000fe400078e023b */
[----:B------:R-:W-:Y:S01]  /*2390*/  IMAD.IADD R20, R9, 0x1, R58 ;  /* 0x0000000109147824 */ /* 0x000fe200078e023a */
[----:B------:R-:W-:-:S04]  /*23a0*/  ISETP.NE.AND P0, PT, R14, 0x2, PT ;  /* 0x000000020e00780c */ /* 0x000fc80003f05270 */
[----:B------:R-:W-:Y:S02]  /*23b0*/  SEL R2, RZ, 0x1, P0 ;  /* 0x00000001ff027807 */ /* 0x000fe40000000000 */
[----:B------:R-:W-:Y:S02]  /*23c0*/  SEL R14, R14, RZ, P0 ;  /* 0x000000ff0e0e7207 */ /* 0x000fe40000000000 */
[----:B------:R-:W-:Y:S01]  /*23d0*/  LOP3.LUT R13, R13, R2, RZ, 0x3c, !PT ;  /* 0x000000020d0d7212 */ /* 0x000fe200078e3cff */
[----:B------:R-:W-:Y:S06]  /*23e0*/  @P2 BRA `(.L_x_36) ;  /* 0xfffffff000a02947 */ /* 0x000fec000383ffff */
[----:B------:R-:W-:Y:S01]  /*23f0*/  UIADD3 UR4, UPT, UPT, UR4, 0x68, URZ ;  /* 0x0000006804047890 */ /* 0x000fe2000fffe0ff */
[----:B------:R-:W-:-:S03]  /*2400*/  SHF.L.U32 R2, R15, 0x1f, RZ ;  /* 0x0000001f0f027819 */ /* 0x000fc600000006ff */
[----:B------:R-:W-:-:S09]  /*2410*/  ULEA UR5, UR6, UR4, 0x3 ;  /* 0x0000000406057291 */ /* 0x000fd2000f8e18ff */
[----:B------:R-:W1:Y:S02]  /*2420*/  SYNCS.PHASECHK.TRANS64.TRYWAIT P0, [UR5], R2 ;  /* 0x00000002ff0075a7 */ /* 0x000e640008001105 */
[----:B-1----:R-:W-:Y:S05]  /*2430*/  @!P0 BRA `(.L_x_37) ;  /* 0x0000005000388947 */ /* 0x002fea0003800000 */
.L_x_130:
[----:B------:R-:W-:-:S04]  /*2440*/  UIADD3 UR6, UPT, UPT, UR6, 0x1, URZ ;  /* 0x0000000106067890 */ /* 0x000fc8000fffe0ff */
[----:B------:R-:W-:-:S04]  /*2450*/  UISETP.NE.AND UP0, UPT, UR6, 0xd, UPT ;  /* 0x0000000d0600788c */ /* 0x000fc8000bf05270 */
[----:B------:R-:W-:Y:S02]  /*2460*/  USEL UR7, URZ, 0x1, UP0 ;  /* 0x00000001ff077887 */ /* 0x000fe40008000000 */
[----:B------:R-:W-:-:S04]  /*2470*/  USEL UR6, UR6, URZ, UP0 ;  /* 0x000000ff06067287 */ /* 0x000fc80008000000 */
[----:B------:R-:W-:Y:S01]  /*2480*/  ULEA UR5, UR6, UR4, 0x3 ;  /* 0x0000000406057291 */ /* 0x000fe2000f8e18ff */
[----:B-1----:R-:W-:-:S04]  /*2490*/  LOP3.LUT R2, R15, UR7, RZ, 0x3c, !PT ;  /* 0x000000070f027c12 */ /* 0x002fc8000f8e3cff */
[----:B------:R-:W-:-:S04]  /*24a0*/  SHF.L.U32 R3, R2, 0x1f, RZ ;  /* 0x0000001f02037819 */ /* 0x000fc800000006ff */
[----:B------:R-:W1:Y:S02]  /*24b0*/  SYNCS.PHASECHK.TRANS64.TRYWAIT P0, [UR5], R3 ;  /* 0x00000003ff0075a7 */ /* 0x000e640008001105 */
[----:B-1----:R-:W-:Y:S05]  /*24c0*/  @!P0 BRA `(.L_x_38) ;  /* 0x00000050002c8947 */ /* 0x002fea0003800000 */
.L_x_132:
[----:B------:R-:W-:-:S04]  /*24d0*/  UIADD3 UR6, UPT, UPT, UR6, 0x1, URZ ;  /* 0x0000000106067890 */ /* 0x000fc8000fffe0ff */
[----:B------:R-:W-:-:S04]  /*24e0*/  UISETP.NE.AND UP0, UPT, UR6, 0xd, UPT ;  /* 0x0000000d0600788c */ /* 0x000fc8000bf05270 */
[----:B------:R-:W-:Y:S02]  /*24f0*/  USEL UR7, URZ, 0x1, UP0 ;  /* 0x00000001ff077887 */ /* 0x000fe40008000000 */
[----:B------:R-:W-:-:S04]  /*2500*/  USEL UR6, UR6, URZ, UP0 ;  /* 0x000000ff06067287 */ /* 0x000fc80008000000 */
[----:B------:R-:W-:Y:S01]  /*2510*/  ULEA UR5, UR6, UR4, 0x3 ;  /* 0x0000000406057291 */ /* 0x000fe2000f8e18ff */
[----:B------:R-:W-:-:S04]  /*2520*/  LOP3.LUT R2, R2, UR7, RZ, 0x3c, !PT ;  /* 0x0000000702027c12 */ /* 0x000fc8000f8e3cff */
[----:B-1----:R-:W-:-:S04]  /*2530*/  SHF.L.U32 R3, R2, 0x1f, RZ ;  /* 0x0000001f02037819 */ /* 0x002fc800000006ff */
[----:B------:R-:W1:Y:S02]  /*2540*/  SYNCS.PHASECHK.TRANS64.TRYWAIT P0, [UR5], R3 ;  /* 0x00000003ff0075a7 */ /* 0x000e640008001105 */
[----:B-1----:R-:W-:Y:S05]  /*2550*/  @!P0 BRA `(.L_x_39) ;  /* 0x0000005000208947 */ /* 0x002fea0003800000 */
.L_x_134:
        /* <DEDUP_REMOVED lines=9> */
.L_x_136:
        /* <DEDUP_REMOVED lines=9> */
.L_x_138:
        /* <DEDUP_REMOVED lines=9> */
.L_x_140:
        /* <DEDUP_REMOVED lines=9> */
.L_x_142:
        /* <DEDUP_REMOVED lines=9> */
.L_x_144:
        /* <DEDUP_REMOVED lines=9> */
.L_x_146:
        /* <DEDUP_REMOVED lines=9> */
.L_x_148:
        /* <DEDUP_REMOVED lines=9> */
.L_x_150:
        /* <DEDUP_REMOVED lines=9> */
.L_x_152:
[----:B------:R-:W-:-:S04]  /*2a70*/  UIADD3 UR6, UPT, UPT, UR6, 0x1, URZ ;  /* 0x0000000106067890 */ /* 0x000fc8000fffe0ff */
[----:B------:R-:W-:-:S04]  /*2a80*/  UISETP.NE.AND UP0, UPT, UR6, 0xd, UPT ;  /* 0x0000000d0600788c */ /* 0x000fc8000bf05270 */
[----:B------:R-:W-:Y:S02]  /*2a90*/  USEL UR5, URZ, 0x1, UP0 ;  /* 0x00000001ff057887 */ /* 0x000fe40008000000 */
[----:B------:R-:W-:-:S04]  /*2aa0*/  USEL UR6, UR6, URZ, UP0 ;  /* 0x000000ff06067287 */ /* 0x000fc80008000000 */
[----:B------:R-:W-:Y:S01]  /*2ab0*/  ULEA UR6, UR6, UR4, 0x3 ;  /* 0x0000000406067291 */ /* 0x000fe2000f8e18ff */
[----:B------:R-:W-:-:S04]  /*2ac0*/  LOP3.LUT R2, R2, UR5, RZ, 0x3c, !PT ;  /* 0x0000000502027c12 */ /* 0x000fc8000f8e3cff */
[----:B------:R-:W-:Y:S01]  /*2ad0*/  SHF.L.U32 R2, R2, 0x1f, RZ ;  /* 0x0000001f02027819 */ /* 0x000fe200000006ff */
[----:B-1--4-:R-:W-:-:S07]  /*2ae0*/  IMAD.U32 R0, RZ, RZ, UR6 ;  /* 0x00000006ff007e24 */ /* 0x012fce000f8e00ff */
.L_x_49:
[----:B-1----:R1:W2:Y:S02]  /*2af0*/  SYNCS.PHASECHK.TRANS64.TRYWAIT P0, [R0+URZ], R2 ;  /* 0x00000002000075a7 */ /* 0x0022a400080011ff */
[----:B--2---:R-:W-:Y:S05]  /*2b00*/  @!P0 NANOSLEEP.SYNCS 0x989680 ;  /* 0x009896800000895d */ /* 0x004fea0003900000 */
[----:B------:R-:W2:Y:S02]  /*2b10*/  @!P0 SYNCS.PHASECHK.TRANS64 P0, [R0+URZ], R2 ;  /* 0x00000002000085a7 */ /* 0x000ea400080010ff */
[----:B--2---:R-:W-:Y:S05]  /*2b20*/  @P0 EXIT ;  /* 0x000000000000094d */ /* 0x004fea0003800000 */
[----:B------:R-:W-:Y:S05]  /*2b30*/  BRA `(.L_x_49) ;  /* 0xfffffffc00ec7947 */ /* 0x000fea000383ffff */
.L_x_18:
[----:B------:R-:W-:-:S04]  /*2b40*/  UISETP.NE.AND UP1, UPT, UR37, URZ, UPT ;  /* 0x000000ff2500728c */ /* 0x000fc8000bf25270 */
[----:B------:R-:W-:-:S09]  /*2b50*/  UISETP.NE.OR UP1, UPT, UR8, 0x1, UP1 ;  /* 0x000000010800788c */ /* 0x000fd20008f25670 */
[----:B------:R-:W-:Y:S05]  /*2b60*/  BRA.U UP1, `(.L_x_50) ;  /* 0x0000000501487547 */ /* 0x000fea000b800000 */
[----:B------:R-:W-:Y:S01]  /*2b70*/  ISETP.NE.AND P2, PT, R2, RZ, PT ;  /* 0x000000ff0200720c */ /* 0x000fe20003f45270 */
[----:B------:R-:W-:Y:S01]  /*2b80*/  IMAD.MOV.U32 R12, RZ, RZ, 0x1 ;  /* 0x00000001ff0c7424 */ /* 0x000fe200078e00ff */
[----:B------:R-:W-:Y:S02]  /*2b90*/  CS2R R10, SRZ ;  /* 0x00000000000a7805 */ /* 0x000fe4000001ff00 */
[----:B------:R-:W-:Y:S01]  /*2ba0*/  CS2R R8, SRZ ;  /* 0x0000000000087805 */ /* 0x000fe2000001ff00 */
[----:B------:R-:W-:Y:S01]  /*2bb0*/  UMOV UR4, 0x400 ;  /* 0x0000040000047882 */ /* 0x000fe20000000000 */
[----:B------:R-:W-:Y:S01]  /*2bc0*/  UMOV UR6, URZ ;  /* 0x000000ff00067c82 */ /* 0x000fe20008000000 */
[----:B------:R-:W-:-:S12]  /*2bd0*/  ULEA UR37, UR37, UR4, 0x18 ;  /* 0x0000000425257291 */ /* 0x000fd8000f8ec0ff */
.L_x_54:
[----:B------:R-:W-:Y:S02]  /*2be0*/  LEA R0, R8, UR37, 0x3 ;  /* 0x0000002508007c11 */ /* 0x000fe4000f8e18ff */
[----:B------:R-:W-:-:S03]  /*2bf0*/  SHF.L.U32 R4, R9, 0x1f, RZ ;  /* 0x0000001f09047819 */ /* 0x000fc600000006ff */
[----:B------:R-:W-:Y:S01]  /*2c00*/  VIADD R5, R0, 0x180 ;  /* 0x0000018000057836 */ /* 0x000fe20000000000 */
[----:B------:R-:W1:Y:S02]  /*2c10*/  SYNCS.PHASECHK.TRANS64.TRYWAIT P0, [R0+URZ+0x170], R4 ;  /* 0x00017004000075a7 */ /* 0x000e6400080011ff */
[----:B-1----:R-:W-:Y:S05]  /*2c20*/  @!P0 BRA `(.L_x_51) ;  /* 0x0000004c005c8947 */ /* 0x002fea0003800000 */
.L_x_153:
[----:B------:R-:W-:Y:S01]  /*2c30*/  ULEA UR5, UR6, UR37, 0x3 ;  /* 0x0000002506057291 */ /* 0x000fe2000f8e18ff */
[----:B-1----:R-:W-:Y:S01]  /*2c40*/  PRMT R0, RZ, 0x654, R5 ;  /* 0x00000654ff007816 */ /* 0x002fe20000000005 */
[----:B------:R-:W-:Y:S01]  /*2c50*/  @!P2 IMAD.MOV.U32 R4, RZ, RZ, 0x10 ;  /* 0x00000010ff04a424 */ /* 0x000fe200078e00ff */
[----:B------:R-:W-:Y:S01]  /*2c60*/  SHF.L.U32 R5, R12, 0x1f, RZ ;  /* 0x0000001f0c057819 */ /* 0x000fe200000006ff */
[----:B------:R-:W-:Y:S01]  /*2c70*/  UIADD3 UR4, UPT, UPT, UR5, 0x110, URZ ;  /* 0x0000011005047890 */ /* 0x000fe2000fffe0ff */
[----:B------:R1:W-:Y:S05]  /*2c80*/  SYNCS.ARRIVE.TRANS64.RED.A1T0 RZ, [R0+URZ], RZ ;  /* 0x000000ff00ff79a7 */ /* 0x0003ea00081004ff */
[----:B------:R-:W-:Y:S01]  /*2c90*/  IMAD.U32 R6, RZ, RZ, UR4 ;  /* 0x00000004ff067e24 */ /* 0x000fe2000f8e00ff */
[----:B------:R-:W2:Y:S04]  /*2ca0*/  SYNCS.PHASECHK.TRANS64.TRYWAIT P0, [UR5+0x120], R5 ;  /* 0x00012005ff0075a7 */ /* 0x000ea80008001105 */
[----:B------:R-:W-:Y:S01]  /*2cb0*/  PRMT R6, R2, 0x654, R6 ;  /* 0x0000065402067816 */ /* 0x000fe20000000006 */
[----:B-12---:R-:W-:Y:S06]  /*2cc0*/  @!P0 BRA `(.L_x_52) ;  /* 0x0000004c00488947 */ /* 0x006fec0003800000 */
.L_x_155:
[----:B------:R-:W-:Y:S01]  /*2cd0*/  ULEA UR4, UR6, UR37, 0x4 ;  /* 0x0000002506047291 */ /* 0x000fe2000f8e20ff */
[----:B------:R-:W-:Y:S01]  /*2ce0*/  SEL R3, R6, R3, !P2 ;  /* 0x0000000306037207 */ /* 0x000fe20005000000 */
[----:B------:R-:W-:Y:S01]  /*2cf0*/  UIADD3 UR5, UPT, UPT, UR5, 0x110, URZ ;  /* 0x0000011005057890 */ /* 0x000fe2000fffe0ff */
[----:B-1----:R-:W-:Y:S01]  /*2d00*/  LEA R0, R11, UR37, 0x3 ;  /* 0x000000250b007c11 */ /* 0x002fe2000f8e18ff */
[----:B------:R-:W-:Y:S01]  /*2d10*/  UIADD3 UR4, UPT, UPT, UR4, 0x1a0, URZ ;  /* 0x000001a004047890 */ /* 0x000fe2000fffe0ff */
[----:B------:R1:W-:Y:S01]  /*2d20*/  @!P2 SYNCS.ARRIVE.TRANS64.RED RZ, [R3+URZ], R4 ;  /* 0x0000000403ffa9a7 */ /* 0x0003e200080004ff */
[----:B------:R-:W-:Y:S01]  /*2d30*/  UIADD3 UR6, UPT, UPT, UR6, 0x1, URZ ;  /* 0x0000000106067890 */ /* 0x000fe2000fffe0ff */
[----:B------:R-:W-:-:S03]  /*2d40*/  VIADD R8, R8, 0x1 ;  /* 0x0000000108087836 */ /* 0x000fc60000000000 */
[----:B------:R-:W-:Y:S02]  /*2d50*/  UISETP.NE.AND UP0, UPT, UR6, 0x2, UPT ;  /* 0x000000020600788c */ /* 0x000fe4000bf05270 */
[----:B------:R-:W-:Y:S01]  /*2d60*/  ISETP.NE.AND P0, PT, R8, 0x2, PT ;  /* 0x000000020800780c */ /* 0x000fe20003f05270 */
[----:B------:R-:W-:Y:S06]  /*2d70*/  UGETNEXTWORKID.BROADCAST [UR4], [UR5] ;  /* 0x00000000040073ca */ /* 0x000fec0008000100 */
[----:B------:R-:W-:Y:S02]  /*2d80*/  USEL UR4, URZ, 0x1, UP0 ;  /* 0x00000001ff047887 */ /* 0x000fe40008000000 */
[----:B------:R-:W-:-:S04]  /*2d90*/  USEL UR6, UR6, URZ, UP0 ;  /* 0x000000ff06067287 */ /* 0x000fc80008000000 */
[----:B------:R-:W-:Y:S02]  /*2da0*/  LOP3.LUT R12, R12, UR4, RZ, 0x3c, !PT ;  /* 0x000000040c0c7c12 */ /* 0x000fe4000f8e3cff */
[----:B-1----:R-:W-:-:S04]  /*2db0*/  SHF.L.U32 R4, R10, 0x1f, RZ ;  /* 0x0000001f0a047819 */ /* 0x002fc800000006ff */
[----:B------:R-:W1:Y:S02]  /*2dc0*/  SYNCS.PHASECHK.TRANS64.TRYWAIT P1, [R0+URZ+0x110], R4 ;  /* 0x00011004000075a7 */ /* 0x000e6400080211ff */
[----:B-1----:R-:W-:Y:S05]  /*2dd0*/  @!P1 BRA `(.L_x_53) ;  /* 0x0000004c001c9947 */ /* 0x002fea0003800000 */
.L_x_156:
[C---:B-1----:R-:W-:Y:S01]  /*2de0*/  LEA R4, R11.reuse, UR37, 0x4 ;  /* 0x000000250b047c11 */ /* 0x042fe2000f8e20ff */
[----:B------:R-:W-:Y:S01]  /*2df0*/  VIADD R0, R0, 0x120 ;  /* 0x0000012000007836 */ /* 0x000fe20000000000 */
[----:B------:R-:W-:Y:S01]  /*2e00*/  SEL R8, R8, RZ, P0 ;  /* 0x000000ff08087207 */ /* 0x000fe20000000000 */
[----:B------:R-:W-:-:S03]  /*2e10*/  VIADD R11, R11, 0x1 ;  /* 0x000000010b0b7836 */ /* 0x000fc60000000000 */
[----:B------:R-:W1:Y:S01]  /*2e20*/  LDS.128 R4, [R4+0x1a0] ;  /* 0x0001a00004047984 */ /* 0x000e620000000c00 */
[----:B------:R-:W-:Y:S02]  /*2e30*/  PRMT R0, RZ, 0x654, R0 ;  /* 0x00000654ff007816 */ /* 0x000fe40000000000 */
[C---:B------:R-:W-:Y:S01]  /*2e40*/  ISETP.NE.AND P1, PT, R11.reuse, 0x2, PT ;  /* 0x000000020b00780c */ /* 0x040fe20003f25270 */
[----:B------:R-:W-:Y:S01]  /*2e50*/  @!PT LDS RZ, [RZ] ;  /* 0x00000000fffff984 */ /* 0x000fe20000000800 */
[----:B------:R-:W-:Y:S01]  /*2e60*/  @!PT LDS RZ, [RZ] ;  /* 0x00000000fffff984 */ /* 0x000fe20000000800 */
[----:B------:R-:W-:Y:S01]  /*2e70*/  @!PT LDS RZ, [RZ] ;  /* 0x00000000fffff984 */ /* 0x000fe20000000800 */
[----:B------:R-:W-:Y:S01]  /*2e80*/  @!PT LDS RZ, [RZ] ;  /* 0x00000000fffff984 */ /* 0x000fe20000000800 */
[----:B------:R2:W-:Y:S06]  /*2e90*/  MEMBAR.ALL.CTA ;  /* 0x0000000000007992 */ /* 0x0005ec0000008000 */
[----:B--2---:R-:W2:Y:S01]  /*2ea0*/  FENCE.VIEW.ASYNC.S ;  /* 0x00000000000073c6 */ /* 0x004ea20000000000 */
[----:B------:R-:W-:Y:S01]  /*2eb0*/  SEL R11, R11, RZ, P1 ;  /* 0x000000ff0b0b7207 */ /* 0x000fe20000800000 */
[----:B--2---:R2:W-:Y:S01]  /*2ec0*/  SYNCS.ARRIVE.TRANS64.RED.A1T0 RZ, [R0+URZ], RZ ;  /* 0x000000ff00ff79a7 */ /* 0x0045e200081004ff */
[----:B-1----:R-:W-:-:S02]  /*2ed0*/  LOP3.LUT P3, RZ, R6, 0x1, RZ, 0xc0, !PT ;  /* 0x0000000106ff7812 */ /* 0x002fc4000786c0ff */
[----:B------:R-:W-:-:S04]  /*2ee0*/  SEL R4, RZ, 0x1, P1 ;  /* 0x00000001ff047807 */ /* 0x000fc80000800000 */
[----:B------:R-:W-:Y:S02]  /*2ef0*/  LOP3.LUT R10, R10, R4, RZ, 0x3c, !PT ;  /* 0x000000040a0a7212 */ /* 0x000fe400078e3cff */
[----:B--2---:R-:W-:-:S04]  /*2f00*/  SEL R0, RZ, 0x1, P0 ;  /* 0x00000001ff007807 */ /* 0x004fc80000000000 */
[----:B------:R-:W-:Y:S01]  /*2f10*/  LOP3.LUT R9, R9, R0, RZ, 0x3c, !PT ;  /* 0x0000000009097212 */ /* 0x000fe200078e3cff */
[----:B------:R-:W-:Y:S06]  /*2f20*/  @P3 BRA `(.L_x_54) ;  /* 0xfffffffc002c3947 */ /* 0x000fec000383ffff */
[----:B------:R-:W-:Y:S01]  /*2f30*/  ULEA UR5, UR6, UR37, 0x3 ;  /* 0x0000002506057291 */ /* 0x000fe2000f8e18ff */
[----:B------:R-:W-:-:S08]  /*2f40*/  SHF.L.U32 R2, R12, 0x1f, RZ ;  /* 0x0000001f0c027819 */ /* 0x000fd000000006ff */
[----:B------:R-:W1:Y:S02]  /*2f50*/  SYNCS.PHASECHK.TRANS64 P0, [UR5+0x120], R2 ;  /* 0x00012002ff0075a7 */ /* 0x000e640008001005 */
[----:B-1----:R-:W-:Y:S05]  /*2f60*/  @P0 BRA `(.L_x_55) ;  /* 0x0000000000080947 */ /* 0x002fea0003800000 */
[----:B------:R-:W1:Y:S02]  /*2f70*/  SYNCS.PHASECHK.TRANS64.TRYWAIT P0, [UR5+0x120], R2 ;  /* 0x00012002ff0075a7 */ /* 0x000e640008001105 */
[----:B-1----:R-:W-:Y:S05]  /*2f80*/  @!P0 BRA `(.L_x_56) ;  /* 0x0000004800c48947 */ /* 0x002fea0003800000 */
.L_x_55:
[----:B------:R-:W-:-:S04]  /*2f90*/  UIADD3 UR4, UPT, UPT, UR6, 0x1, URZ ;  /* 0x0000000106047890 */ /* 0x000fc8000fffe0ff */
[----:B------:R-:W-:-:S04]  /*2fa0*/  UISETP.NE.AND UP0, UPT, UR4, 0x2, UPT ;  /* 0x000000020400788c */ /* 0x000fc8000bf05270 */
[----:B------:R-:W-:Y:S02]  /*2fb0*/  USEL UR7, URZ, 0x1, UP0 ;  /* 0x00000001ff077887 */ /* 0x000fe40008000000 */
[----:B------:R-:W-:-:S04]  /*2fc0*/  USEL UR4, UR4, URZ, UP0 ;  /* 0x000000ff04047287 */ /* 0x000fc80008000000 */
[----:B------:R-:W-:Y:S01]  /*2fd0*/  ULEA UR4, UR4, UR37, 0x3 ;  /* 0x0000002504047291 */ /* 0x000fe2000f8e18ff */
[----:B-1----:R-:W-:-:S04]  /*2fe0*/  LOP3.LUT R2, R12, UR7, RZ, 0x3c, !PT ;  /* 0x000000070c027c12 */ /* 0x002fc8000f8e3cff */
[----:B------:R-:W-:-:S04]  /*2ff0*/  SHF.L.U32 R0, R2, 0x1f, RZ ;  /* 0x0000001f02007819 */ /* 0x000fc800000006ff */
[----:B------:R-:W1:Y:S02]  /*3000*/  SYNCS.PHASECHK.TRANS64 P0, [UR4+0x120], R0 ;  /* 0x00012000ff0075a7 */ /* 0x000e640008001004 */
[----:B-1----:R-:W-:Y:S05]  /*3010*/  @P0 EXIT ;  /* 0x000000000000094d */ /* 0x002fea0003800000 */
[----:B------:R-:W-:Y:S02]  /*3020*/  SHF.L.U32 R2, R2, 0x1f, RZ ;  /* 0x0000001f02027819 */ /* 0x000fe400000006ff */
[----:B------:R-:W-:-:S07]  /*3030*/  MOV R0, UR4 ;  /* 0x0000000400007c02 */ /* 0x000fce0008000f00 */
.L_x_57:
[----:B-1----:R1:W2:Y:S02]  /*3040*/  SYNCS.PHASECHK.TRANS64.TRYWAIT P0, [R0+URZ+0x120], R2 ;  /* 0x00012002000075a7 */ /* 0x0022a400080011ff */
[----:B--2---:R-:W-:Y:S05]  /*3050*/  @!P0 NANOSLEEP.SYNCS 0x989680 ;  /* 0x009896800000895d */ /* 0x004fea0003900000 */
[----:B------:R-:W2:Y:S02]  /*3060*/  @!P0 SYNCS.PHASECHK.TRANS64 P0, [R0+URZ+0x120], R2 ;  /* 0x00012002000085a7 */ /* 0x000ea400080010ff */
[----:B--2---:R-:W-:Y:S05]  /*3070*/  @P0 EXIT ;  /* 0x000000000000094d */ /* 0x004fea0003800000 */
[----:B------:R-:W-:Y:S05]  /*3080*/  BRA `(.L_x_57) ;  /* 0xfffffffc00ec7947 */ /* 0x000fea000383ffff */
.L_x_50:
[----:B------:R-:W-:-:S09]  /*3090*/  UISETP.NE.AND UP1, UPT, UR8, URZ, UPT ;  /* 0x000000ff0800728c */ /* 0x000fd2000bf25270 */
[----:B------:R-:W-:Y:S05]  /*30a0*/  BRA.U UP1, `(.L_x_58) ;  /* 0x0000000d01cc7547 */ /* 0x000fea000b800000 */
[----:B------:R-:W-:Y:S01]  /*30b0*/  UMOV UR4, 0x40 ;  /* 0x0000004000047882 */ /* 0x000fe20000000000 */
[----:B------:R-:W-:Y:S01]  /*30c0*/  NOP ;  /* 0x0000000000007918 */ /* 0x000fe20000000000 */
[----:B------:R-:W-:Y:S01]  /*30d0*/  ULEA UR4, UR37, UR4, 0x18 ;  /* 0x0000000425047291 */ /* 0x000fe2000f8ec0ff */
[----:B------:R-:W-:Y:S02]  /*30e0*/  UMOV UR5, 0x400 ;  /* 0x0000040000057882 */ /* 0x000fe40000000000 */
[----:B------:R-:W-:-:S06]  /*30f0*/  ULEA UR37, UR37, UR5, 0x18 ;  /* 0x0000000525257291 */ /* 0x000fcc000f8ec0ff */
[----:B------:R-:W1:Y:S02]  /*3100*/  LDS.U8 R0, [UR4+0x1c] ;  /* 0x00001c04ff007984 */ /* 0x000e640008000000 */
[----:B-1----:R-:W-:-:S13]  /*3110*/  ISETP.NE.AND P0, PT, R0, RZ, PT ;  /* 0x000000ff0000720c */ /* 0x002fda0003f05270 */
[----:B------:R-:W-:Y:S05]  /*3120*/  @P0 BRA `(.L_x_59) ;  /* 0x0000000000580947 */ /* 0x000fea0003800000 */
[----:B------:R-:W-:-:S13]  /*3130*/  ELECT P0, URZ, PT ;  /* 0x0000000000ff782f */ /* 0x000fda0003800000 */
[----:B------:R-:W-:Y:S05]  /*3140*/  @!P0 BRA `(.L_x_60) ;  /* 0x0000000000608947 */ /* 0x000fea0003800000 */
[----:B------:R-:W-:Y:S01]  /*3150*/  UMOV UR5, 0x10 ;  /* 0x0000001000057882 */ /* 0x000fe20000000000 */
[----:B------:R-:W-:Y:S01]  /*3160*/  HFMA2 R0, -RZ, RZ, 0, 5.9604644775390625e-08 ;  /* 0x00000001ff007431 */ /* 0x000fe200000001ff */
[----:B------:R-:W-:-:S03]  /*3170*/  MOV R2, 0xffff ;  /* 0x0000ffff00027802 */ /* 0x000fc60000000f00 */
[----:B------:R-:W-:Y:S04]  /*3180*/  DEPBAR.LE SB1, 0x36 ;  /* 0x00009d800000791a */ /* 0x000fe80000000000 */
[----:B------:R-:W1:Y:S02]  /*3190*/  UTCATOMSWS.FIND_AND_SET.ALIGN UP0, UR5, UR5 ;  /* 0x00000005000575e3 */ /* 0x000e640008000800 */
[----:B-1----:R-:W-:Y:S01]  /*31a0*/  MOV R3, UR5 ;  /* 0x0000000500037c02 */ /* 0x002fe20008000f00 */
[----:B------:R-:W-:Y:S06]  /*31b0*/  BRA.U UP0, `(.L_x_61) ;  /* 0x0000000100187547 */ /* 0x000fec000b800000 */
.L_x_62:
[----:B------:R-:W-:Y:S05]  /*31c0*/  NANOSLEEP 0x64 ;  /* 0x000000640000795d */ /* 0x000fea0003800000 */
[----:B------:R-:W-:-:S05]  /*31d0*/  UMOV UR5, 0x10 ;  /* 0x0000001000057882 */ /* 0x000fca0000000000 */
[----:B------:R-:W-:Y:S04]  /*31e0*/  DEPBAR.LE SB1, 0x36 ;  /* 0x00009d800000791a */ /* 0x000fe80000000000 */
[----:B------:R-:W1:Y:S02]  /*31f0*/  UTCATOMSWS.FIND_AND_SET.ALIGN UP0, UR5, UR5 ;  /* 0x00000005000575e3 */ /* 0x000e640008000800 */
[----:B-1----:R-:W-:Y:S01]  /*3200*/  MOV R3, UR5 ;  /* 0x0000000500037c02 */ /* 0x002fe20008000f00 */
[----:B------:R-:W-:Y:S05]  /*3210*/  BRA.U !UP0, `(.L_x_62) ;  /* 0xfffffffd08e87547 */ /* 0x000fea000b83ffff */
.L_x_61:
[-C--:B------:R-:W-:Y:S02]  /*3220*/  SHF.L.U32 R2, R2, R3.reuse, RZ ;  /* 0x0000000302027219 */ /* 0x080fe400000006ff */
[----:B------:R-:W-:Y:S01]  /*3230*/  SHF.L.U32 R0, R0, R3, RZ ;  /* 0x0000000300007219 */ /* 0x000fe200000006ff */
[----:B------:R-:W-:Y:S02]  /*3240*/  IMAD.SHL.U32 R3, R3, 0x20, RZ ;  /* 0x0000002003037824 */ /* 0x000fe400078e00ff */
[----:B------:R1:W-:Y:S04]  /*3250*/  ATOMS.OR RZ, [UR4+0x14], R2 ;  /* 0x00001402ffff798c */ /* 0x0003e8000b000004 */
[----:B------:R1:W-:Y:S04]  /*3260*/  ATOMS.OR RZ, [UR4+0x18], R0 ;  /* 0x00001800ffff798c */ /* 0x0003e8000b000004 */
[----:B------:R1:W-:Y:S01]  /*3270*/  STS [UR37+0x1c0], R3 ;  /* 0x0001c003ff007988 */ /* 0x0003e20008000825 */
[----:B------:R-:W-:Y:S05]  /*3280*/  BRA `(.L_x_60) ;  /* 0x0000000000107947 */ /* 0x000fea0003800000 */
.L_x_59:
[----:B------:R-:W-:Y:S02]  /*3290*/  MOV R0, 0xffffffff ;  /* 0xffffffff00007802 */ /* 0x000fe40000000f00 */
[----:B------:R-:W-:-:S03]  /*32a0*/  MOV R2, 0x32d0 ;  /* 0x000032d000027802 */ /* 0x000fc60000000f00 */
[----:B------:R1:W-:Y:S04]  /*32b0*/  STS [UR37+0x1c0], R0 ;  /* 0x0001c000ff007988 */ /* 0x0003e80008000825 */
[----:B-1-3-5:R-:W-:Y:S05]  /*32c0*/  CALL.REL.NOINC `($__internal_1_$__cuda_sm10x_tcgen05_guardrail_trap_phase_invalid_during_alloc) ;  /* 0x0000004c00987944 */ /* 0x02afea0003c00000 */
.L_x_60:
[----:B------:R-:W-:Y:S05]  /*32d0*/  WARPSYNC.ALL ;  /* 0x0000000000007948 */ /* 0x000fea0003800000 */
[----:B------:R-:W2:Y:S01]  /*32e0*/  S2UR UR5, SR_CgaCtaId ;  /* 0x00000000000579c3 */ /* 0x000ea20000008800 */
[----:B------:R-:W-:Y:S01]  /*32f0*/  UMOV UR4, 0x400 ;  /* 0x0000040000047882 */ /* 0x000fe20000000000 */
[----:B------:R-:W-:-:S06]  /*3300*/  NOP ;  /* 0x0000000000007918 */ /* 0x000fcc0000000000 */
[----:B------:R-:W-:Y:S06]  /*3310*/  BAR.ARV 0x6, 0xa0 ;  /* 0x0182800000007b1d */ /* 0x000fec0000002000 */
[----:B------:R-:W4:Y:S01]  /*3320*/  LDCU UR7, c[0x0][0x38c] ;  /* 0x00007180ff0777ac */ /* 0x000f220008000800 */
[----:B------:R-:W-:Y:S01]  /*3330*/  IMAD.MOV.U32 R11, RZ, RZ, 0x1 ;  /* 0x00000001ff0b7424 */ /* 0x000fe200078e00ff */
[----:B------:R-:W-:Y:S01]  /*3340*/  CS2R R8, SRZ ;  /* 0x0000000000087805 */ /* 0x000fe2000001ff00 */
[----:B------:R-:W-:Y:S01]  /*3350*/  IMAD.MOV.U32 R10, RZ, RZ, RZ ;  /* 0x000000ffff0a7224 */ /* 0x000fe200078e00ff */
[----:B------:R-:W3:Y:S01]  /*3360*/  LDCU UR6, c[0x0][0x38c] ;  /* 0x00007180ff0677ac */ /* 0x000ee20008000800 */
[----:B------:R-:W-:Y:S01]  /*3370*/  UMOV UR15, URZ ;  /* 0x000000ff000f7c82 */ /* 0x000fe20008000000 */
[----:B------:R-:W-:Y:S01]  /*3380*/  UMOV UR14, URZ ;  /* 0x000000ff000e7c82 */ /* 0x000fe20008000000 */
[----:B--2---:R-:W-:Y:S01]  /*3390*/  ULEA UR5, UR5, UR4, 0x18 ;  /* 0x0000000405057291 */ /* 0x004fe2000f8ec0ff */
[----:B------:R-:W-:Y:S01]  /*33a0*/  UMOV UR24, 0x0 ;  /* 0x0000000000187882 */ /* 0x000fe20000000000 */
[----:B------:R-:W-:-:S02]  /*33b0*/  UMOV UR25, 0x4100010 ;  /* 0x0410001000197882 */ /* 0x000fc40000000000 */
[----:B------:R-:W-:Y:S02]  /*33c0*/  UIADD3 UR10, UPT, UPT, UR5, 0x3400, URZ ;  /* 0x00003400050a7890 */ /* 0x000fe4000fffe0ff */
[----:B------:R-:W-:Y:S02]  /*33d0*/  UIADD3 UR11, UPT, UPT, UR5, 0x1d400, URZ ;  /* 0x0001d400050b7890 */ /* 0x000fe4000fffe0ff */
[----:B----4-:R-:W-:Y:S01]  /*33e0*/  UIADD3 UR7, UPT, UPT, UR7, 0x3f, URZ ;  /* 0x0000003f07077890 */ /* 0x010fe2000fffe0ff */
[----:B-1----:R-:W1:Y:S01]  /*33f0*/  LDS R0, [UR5+0x1c0] ;  /* 0x0001c005ff007984 */ /* 0x002e620008000800 */
[----:B------:R-:W-:Y:S02]  /*3400*/  USHF.R.U32.HI UR10, URZ, 0x4, UR10 ;  /* 0x00000004ff0a7899 */ /* 0x000fe4000801160a */
[----:B------:R-:W-:Y:S02]  /*3410*/  USHF.R.S32.HI UR4, URZ, 0x1f, UR7 ;  /* 0x0000001fff047899 */ /* 0x000fe40008011407 */
[----:B------:R-:W-:-:S02]  /*3420*/  USHF.R.U32.HI UR11, URZ, 0x4, UR11 ;  /* 0x00000004ff0b7899 */ /* 0x000fc4000801160b */
[----:B------:R-:W-:Y:S02]  /*3430*/  ULEA.HI UR4, UR4, UR7, URZ, 0x6 ;  /* 0x0000000704047291 */ /* 0x000fe4000f8f30ff */
[----:B------:R-:W-:Y:S02]  /*3440*/  ULOP3.LUT UR10, UR10, 0x3fff, URZ, 0xc0, !UPT ;  /* 0x00003fff0a0a7892 */ /* 0x000fe4000f8ec0ff */
[----:B------:R-:W-:Y:S02]  /*3450*/  USHF.R.S32.HI UR4, URZ, 0x6, UR4 ;  /* 0x00000006ff047899 */ /* 0x000fe40008011404 */
[----:B------:R-:W-:Y:S02]  /*3460*/  ULOP3.LUT UR11, UR11, 0x3fff, URZ, 0xc0, !UPT ;  /* 0x00003fff0b0b7892 */ /* 0x000fe4000f8ec0ff */
[----:B------:R-:W-:Y:S01]  /*3470*/  UISETP.LT.AND UP0, UPT, UR4, 0x1, UPT ;  /* 0x000000010400788c */ /* 0x000fe2000bf01270 */
[----:B------:R-:W-:Y:S01]  /*3480*/  UMOV UR22, 0x0 ;  /* 0x0000000000167882 */ /* 0x000fe20000000000 */
[----:B------:R-:W-:-:S02]  /*3490*/  UMOV UR23, 0x4100010 ;  /* 0x0410001000177882 */ /* 0x000fc40000000000 */
[----:B------:R-:W-:Y:S02]  /*34a0*/  USEL UR9, UR4, 0x1, !UP0 ;  /* 0x0000000104097887 */ /* 0x000fe4000c000000 */
[----:B------:R-:W-:Y:S02]  /*34b0*/  ULOP3.LUT UR10, UR10, 0x10000, URZ, 0xfc, !UPT ;  /* 0x000100000a0a7892 */ /* 0x000fe4000f8efcff */
[----:B------:R-:W-:Y:S02]  /*34c0*/  ULOP3.LUT UR11, UR11, 0x10000, URZ, 0xfc, !UPT ;  /* 0x000100000b0b7892 */ /* 0x000fe4000f8efcff */
[----:B------:R-:W-:Y:S02]  /*34d0*/  UIADD3 UR9, UPT, UPT, -UR9, URZ, URZ ;  /* 0x000000ff09097290 */ /* 0x000fe4000fffe1ff */
[----:B---3--:R-:W-:Y:S01]  /*34e0*/  UISETP.GE.AND UP3, UPT, UR6, 0x1, UPT ;  /* 0x000000010600788c */ /* 0x008fe2000bf66270 */
[----:B------:R-:W-:Y:S01]  /*34f0*/  UMOV UR20, 0x0 ;  /* 0x0000000000147882 */ /* 0x000fe20000000000 */
[----:B------:R-:W-:Y:S01]  /*3500*/  UMOV UR21, 0x4100010 ;  /* 0x0410001000157882 */ /* 0x000fe20000000000 */
[----:B------:R-:W-:Y:S01]  /*3510*/  UMOV UR18, 0x0 ;  /* 0x0000000000127882 */ /* 0x000fe20000000000 */
[----:B------:R-:W-:Y:S01]  /*3520*/  UMOV UR19, 0x4100010 ;  /* 0x0410001000137882 */ /* 0x000fe20000000000 */
[----:B-1----:R-:W-:-:S15]  /*3530*/  R2UR UR16, R0 ;  /* 0x00000000001072ca */ /* 0x002fde00000e0000 */
.L_x_69:
[----:B------:R-:W-:Y:S02]  /*3540*/  LEA R0, R10, UR5, 0x3 ;  /* 0x000000050a007c11 */ /* 0x000fe4000f8e18ff */
[----:B------:R-:W-:Y:S02]  /*3550*/  SHF.L.U32 R2, R9, 0x1f, RZ ;  /* 0x0000001f09027819 */ /* 0x000fe400000006ff */
[----:B------:R-:W-:Y:S01]  /*3560*/  PLOP3.LUT P0, PT, PT, PT, UP3, 0x80, 0x8 ;  /* 0x000000000008781c */ /* 0x000fe20003f0f038 */
[----:B------:R-:W-:Y:S01]  /*3570*/  VIADD R3, R0, 0x120 ;  /* 0x0000012000037836 */ /* 0x000fe20000000000 */
[----:B-1----:R-:W1:Y:S02]  /*3580*/  SYNCS.PHASECHK.TRANS64.TRYWAIT P1, [R0+URZ+0x110], R2 ;  /* 0x00011002000075a7 */ /* 0x002e6400080211ff */
[----:B-1-3--:R-:W-:Y:S09]  /*3590*/  @!P1 BRA `(.L_x_63) ;  /* 0x0000004400589947 */ /* 0x00aff20003800000 */
.L_x_158:
[----:B------:R-:W-:Y:S01]  /*35a0*/  LEA R4, R10, UR5, 0x4 ;  /* 0x000000050a047c11 */ /* 0x000fe2000f8e20ff */
[----:B------:R-:W-:Y:S01]  /*35b0*/  @UP3 ULEA UR6, UR14, UR5, 0x3 ;  /* 0x000000050e063291 */ /* 0x000fe2000f8e18ff */
[----:B------:R-:W-:Y:S01]  /*35c0*/  PLOP3.LUT P2, PT, PT, PT, PT, 0x80, 0x8 ;  /* 0x000000000008781c */ /* 0x000fe20003f4f070 */
[----:B------:R-:W-:Y:S01]  /*35d0*/  ULEA UR7, UR15, UR5, 0x3 ;  /* 0x000000050f077291 */ /* 0x000fe2000f8e18ff */
[----:B------:R-:W-:Y:S02]  /*35e0*/  PRMT R3, RZ, 0x654, R3 ;  /* 0x00000654ff037816 */ /* 0x000fe40000000003 */
[----:B------:R-:W2:Y:S01]  /*35f0*/  LDS.128 R4, [R4+0x1a0] ;  /* 0x0001a00004047984 */ /* 0x000ea20000000c00 */
[----:B-1----:R-:W-:Y:S02]  /*3600*/  @P0 SHF.L.U32 R2, R8, 0x1f, RZ ;  /* 0x0000001f08020819 */ /* 0x002fe400000006ff */
[----:B------:R-:W-:Y:S01]  /*3610*/  SHF.L.U32 R0, R11, 0x1f, RZ ;  /* 0x0000001f0b007819 */ /* 0x000fe200000006ff */
[----:B------:R-:W-:Y:S01]  /*3620*/  @!PT LDS RZ, [RZ] ;  /* 0x00000000fffff984 */ /* 0x000fe20000000800 */
[----:B------:R-:W-:Y:S01]  /*3630*/  @!PT LDS RZ, [RZ] ;  /* 0x00000000fffff984 */ /* 0x000fe20000000800 */
[----:B------:R-:W-:Y:S01]  /*3640*/  @!PT LDS RZ, [RZ] ;  /* 0x00000000fffff984 */ /* 0x000fe20000000800 */
[----:B------:R-:W-:Y:S01]  /*3650*/  @!PT LDS RZ, [RZ] ;  /* 0x00000000fffff984 */ /* 0x000fe20000000800 */
[----:B------:R1:W-:Y:S06]  /*3660*/  MEMBAR.ALL.CTA ;  /* 0x0000000000007992 */ /* 0x0003ec0000008000 */
[----:B-1----:R-:W1:Y:S02]  /*3670*/  FENCE.VIEW.ASYNC.S ;  /* 0x00000000000073c6 */ /* 0x002e640000000000 */
[----:B-1----:R1:W-:Y:S01]  /*3680*/  SYNCS.ARRIVE.TRANS64.RED.A1T0 RZ, [R3+URZ], RZ ;  /* 0x000000ff03ff79a7 */ /* 0x0023e200081004ff */
[----:B------:R1:W3:Y:S01]  /*3690*/  @P0 SYNCS.PHASECHK.TRANS64.TRYWAIT P2, [UR6], R2 ;  /* 0x00000002ff0005a7 */ /* 0x0002e20008041106 */
[----:B------:R-:W-:Y:S01]  /*36a0*/  ULEA.HI UR6, UR15, UR15, URZ, 0x1 ;  /* 0x0000000f0f067291 */ /* 0x000fe2000f8f08ff */
[----:B--2---:R-:W-:-:S03]  /*36b0*/  LOP3.LUT P1, RZ, R6, 0x1, RZ, 0xc0, !PT ;  /* 0x0000000106ff7812 */ /* 0x004fc6000782c0ff */
[----:B------:R-:W-:Y:S02]  /*36c0*/  USHF.L.U32 UR8, UR6, 0x5, URZ ;  /* 0x0000000506087899 */ /* 0x000fe400080006ff */
[----:B------:R-:W-:Y:S02]  /*36d0*/  ULOP3.LUT UR6, UR6, 0xffe, URZ, 0xc0, !UPT ;  /* 0x00000ffe06067892 */ /* 0x000fe4000f8ec0ff */
[----:B------:R-:W-:Y:S02]  /*36e0*/  ULOP3.LUT UR8, UR8, 0xffffffc0, URZ, 0xc0, !UPT ;  /* 0xffffffc008087892 */ /* 0x000fe4000f8ec0ff */
[----:B------:R-:W-:Y:S02]  /*36f0*/  UIADD3 UR6, UPT, UPT, -UR6, UR15, URZ ;  /* 0x0000000f06067290 */ /* 0x000fe4000fffe1ff */
[----:B------:R-:W-:Y:S01]  /*3700*/  UIADD3 UR8, UPT, UPT, UR16, UR8, URZ ;  /* 0x0000000810087290 */ /* 0x000fe2000fffe0ff */
[----:B------:R-:W2:Y:S03]  /*3710*/  SYNCS.PHASECHK.TRANS64.TRYWAIT P0, [UR7+0x150], R0 ;  /* 0x00015000ff0075a7 */ /* 0x000ea60008001107 */
[----:B------:R-:W-:Y:S01]  /*3720*/  ULEA UR8, UR6, UR8, 0x14 ;  /* 0x0000000806087291 */ /* 0x000fe2000f8ea0ff */
[----:B-123--:R-:W-:Y:S11]  /*3730*/  @!P0 BRA `(.L_x_64) ;  /* 0x0000004400048947 */ /* 0x00eff60003800000 */
.L_x_160:
[----:B------:R-:W-:Y:S01]  /*3740*/  IADD3 R10, PT, PT, R10, 0x1, RZ ;  /* 0x000000010a0a7810 */ /* 0x000fe20007ffe0ff */
[----:B------:R-:W-:Y:S06]  /*3750*/  BRA.U !UP3, `(.L_x_65) ;  /* 0x000000010bc07547 */ /* 0x000fec000b800000 */
[----:B------:R-:W-:Y:S01]  /*3760*/  UPLOP3.LUT UP4, UPT, UPT, UPT, UPT, 0x40, 0x4 ;  /* 0x000000000004789c */ /* 0x000fe20003f8e870 */
[----:B------:R-:W-:Y:S01]  /*3770*/  UMOV UR13, UR9 ;  /* 0x00000009000d7c82 */ /* 0x000fe20008000000 */
[----:B------:R-:W-:Y:S01]  /*3780*/  UMOV UR12, UR4 ;  /* 0x00000004000c7c82 */ /* 0x000fe20008000000 */
[----:B------:R-:W-:-:S08]  /*3790*/  UMOV UR17, UR14 ;  /* 0x0000000e00117c82 */ /* 0x000fd00008000000 */
.L_x_68:
[----:B------:R-:W-:Y:S02]  /*37a0*/  UIADD3 UR13, UPT, UPT, UR13, 0x1, URZ ;  /* 0x000000010d0d7890 */ /* 0x000fe4000fffe0ff */
[----:B--2---:R-:W-:Y:S02]  /*37b0*/  ULEA UR6, UR17, UR5, 0x3 ;  /* 0x0000000511067291 */ /* 0x004fe4000f8e18ff */
[----:B------:R-:W-:Y:S01]  /*37c0*/  UISETP.NE.AND UP0, UPT, UR13, URZ, UPT ;  /* 0x000000ff0d00728c */ /* 0x000fe2000bf05270 */
[----:B---3--:R-:W-:Y:S10]  /*37d0*/  @P2 BRA `(.L_x_66) ;  /* 0x00000000000c2947 */ /* 0x008ff40003800000 */
[----:B-1----:R-:W-:Y:S04]  /*37e0*/  SHF.L.U32 R2, R8, 0x1f, RZ ;  /* 0x0000001f08027819 */ /* 0x002fe800000006ff */
[----:B------:R-:W1:Y:S02]  /*37f0*/  SYNCS.PHASECHK.TRANS64.TRYWAIT P0, [UR6], R2 ;  /* 0x00000002ff0075a7 */ /* 0x000e640008001106 */
[----:B-1----:R-:W-:Y:S05]  /*3800*/  @!P0 BRA `(.L_x_67) ;  /* 0x0000004000e88947 */ /* 0x002fea0003800000 */
.L_x_66:
[----:B------:R-:W-:Y:S01]  /*3810*/  UISETP.NE.AND UP1, UPT, UR12, 0x1, UPT ;  /* 0x000000010c00788c */ /* 0x000fe2000bf25270 */
[----:B------:R-:W-:Y:S01]  /*3820*/  PLOP3.LUT P2, PT, PT, PT, PT, 0x80, 0x8 ;  /* 0x000000000008781c */ /* 0x000fe20003f4f070 */
[----:B------:R-:W-:Y:S02]  /*3830*/  UIADD3 UR14, UPT, UPT, UR17, 0x1, URZ ;  /* 0x00000001110e7890 */ /* 0x000fe4000fffe0ff */
[----:B------:R-:W-:Y:S02]  /*3840*/  ULEA UR28, UR17, UR11, 0x9 ;  /* 0x0000000b111c7291 */ /* 0x000fe4000f8e48ff */
[----:B------:R-:W-:Y:S01]  /*3850*/  UISETP.NE.AND UP2, UPT, UR14, 0xd, UPT ;  /* 0x0000000d0e00788c */ /* 0x000fe2000bf45270 */
[----:B------:R-:W-:Y:S01]  /*3860*/  PLOP3.LUT P0, PT, PT, PT, UP1, 0x80, 0x8 ;  /* 0x000000000008781c */ /* 0x000fe20003f0f018 */
[----:B------:R-:W-:Y:S02]  /*3870*/  UIADD3 UR40, UPT, UPT, UR28, 0x2, URZ ;  /* 0x000000021c287890 */ /* 0x000fe4000fffe0ff */
[----:B------:R-:W-:Y:S02]  /*3880*/  USEL UR27, URZ, 0x1, UP2 ;  /* 0x00000001ff1b7887 */ /* 0x000fe40009000000 */
[----:B------:R-:W-:Y:S02]  /*3890*/  USEL UR14, UR14, URZ, UP2 ;  /* 0x000000ff0e0e7287 */ /* 0x000fe40009000000 */
[----:B------:R-:W-:Y:S02]  /*38a0*/  UIADD3 UR36, UPT, UPT, UR28, 0x4, URZ ;  /* 0x000000041c247890 */ /* 0x000fe4000fffe0ff */
[----:B------:R-:W-:Y:S01]  /*38b0*/  @UP1 ULEA UR26, UR14, UR5, 0x3 ;  /* 0x000000050e1a1291 */ /* 0x000fe2000f8e18ff */
[----:B------:R-:W-:Y:S01]  /*38c0*/  LOP3.LUT R8, R8, UR27, RZ, 0x3c, !PT ;  /* 0x0000001b08087c12 */ /* 0x000fe2000f8e3cff */
[----:B------:R-:W-:Y:S02]  /*38d0*/  UIADD3 UR32, UPT, UPT, UR28, 0x6, URZ ;  /* 0x000000061c207890 */ /* 0x000fe4000fffe0ff */
[----:B------:R-:W-:Y:S01]  /*38e0*/  UIADD3 UR6, UPT, UPT, UR6, 0x68, URZ ;  /* 0x0000006806067890 */ /* 0x000fe2000fffe0ff */
[----:B-1----:R-:W-:Y:S01]  /*38f0*/  @P0 SHF.L.U32 R0, R8, 0x1f, RZ ;  /* 0x0000001f08000819 */ /* 0x002fe200000006ff */
[----:B------:R-:W-:Y:S01]  /*3900*/  UIADD3 UR12, UPT, UPT, UR12, -0x1, URZ ;  /* 0xffffffff0c0c7890 */ /* 0x000fe2000fffe0ff */
[----:B------:R-:W-:Y:S02]  /*3910*/  UMOV UR29, 0x40004040 ;  /* 0x40004040001d7882 */ /* 0x000fe40000000000 */
[----:B------:R2:W3:Y:S01]  /*3920*/  @P0 SYNCS.PHASECHK.TRANS64.TRYWAIT P2, [UR26], R0 ;  /* 0x00000000ff0005a7 */ /* 0x0004e2000804111a */
[----:B------:R-:W-:Y:S01]  /*3930*/  ULEA UR26, UR17, UR10, 0x9 ;  /* 0x0000000a111a7291 */ /* 0x000fe2000f8e48ff */
[----:B------:R-:W-:Y:S01]  /*3940*/  UMOV UR27, 0x40004040 ;  /* 0x40004040001b7882 */ /* 0x000fe20000000000 */
[----:B------:R-:W-:Y:S02]  /*3950*/  UMOV UR41, 0x40004040 ;  /* 0x4000404000297882 */ /* 0x000fe40000000000 */
[----:B------:R-:W-:Y:S02]  /*3960*/  UIADD3 UR38, UPT, UPT, UR26, 0x2, URZ ;  /* 0x000000021a267890 */ /* 0x000fe4000fffe0ff */
[----:B------:R-:W-:Y:S02]  /*3970*/  UIADD3 UR34, UPT, UPT, UR26, 0x4, URZ ;  /* 0x000000041a227890 */ /* 0x000fe4000fffe0ff */
[----:B------:R-:W-:Y:S01]  /*3980*/  UIADD3 UR30, UPT, UPT, UR26, 0x6, URZ ;  /* 0x000000061a1e7890 */ /* 0x000fe2000fffe0ff */
[----:B------:R2:W-:Y:S01]  /*3990*/  UTCHMMA gdesc[UR26], gdesc[UR28], tmem[UR8], tmem[UR24], idesc[UR25], UP4 ;  /* 0x00ff181c1a0075ea */ /* 0x0005e2000a000008 */
[----:B------:R-:W-:Y:S01]  /*39a0*/  UPLOP3.LUT UP4, UPT, UPT, UPT, UPT, 0x80, 0x8 ;  /* 0x000000000008789c */ /* 0x000fe20003f8f070 */
[----:B------:R-:W-:Y:S01]  /*39b0*/  UMOV UR39, 0x40004040 ;  /* 0x4000404000277882 */ /* 0x000fe20000000000 */
[----:B------:R-:W-:Y:S01]  /*39c0*/  UMOV UR37, 0x40004040 ;  /* 0x4000404000257882 */ /* 0x000fe20000000000 */
[----:B------:R2:W-:Y:S01]  /*39d0*/  UTCHMMA gdesc[UR38], gdesc[UR40], tmem[UR8], tmem[UR22], idesc[UR23], UPT ;  /* 0x00ff1628260075ea */ /* 0x0005e2000b800008 */
[----:B------:R-:W-:Y:S01]  /*39e0*/  UMOV UR35, 0x40004040 ;  /* 0x4000404000237882 */ /* 0x000fe20000000000 */
[----:B------:R-:W-:Y:S01]  /*39f0*/  UMOV UR33, 0x40004040 ;  /* 0x4000404000217882 */ /* 0x000fe20000000000 */
[----:B------:R-:W-:Y:S01]  /*3a00*/  UMOV UR31, 0x40004040 ;  /* 0x40004040001f7882 */ /* 0x000fe20000000000 */
[----:B------:R2:W-:Y:S01]  /*3a10*/  UTCHMMA gdesc[UR34], gdesc[UR36], tmem[UR8], tmem[UR20], idesc[UR21], UPT ;  /* 0x00ff1424220075ea */ /* 0x0005e2000b800008 */
[----:B------:R2:W-:Y:S01]  /*3a20*/  UTCHMMA gdesc[UR30], gdesc[UR32], tmem[UR8], tmem[UR18], idesc[UR19], UPT ;  /* 0x00ff12201e0075ea */ /* 0x0005e2000b800008 */
[----:B------:R2:W-:Y:S01]  /*3a30*/  UTCBAR [UR6], URZ ;  /* 0x000000ff060073e9 */ /* 0x0005e200080000ff */
[----:B------:R-:W-:Y:S01]  /*3a40*/  UMOV UR17, UR14 ;  /* 0x0000000e00117c82 */ /* 0x000fe20008000000 */
[----:B------:R-:W-:Y:S05]  /*3a50*/  BRA.U UP0, `(.L_x_68) ;  /* 0xfffffffd00507547 */ /* 0x000fea000b83ffff */
.L_x_65:
[----:B------:R-:W-:Y:S01]  /*3a60*/  UIADD3 UR15, UPT, UPT, UR15, 0x1, URZ ;  /* 0x000000010f0f7890 */ /* 0x000fe2000fffe0ff */
[C---:B------:R-:W-:Y:S01]  /*3a70*/  ISETP.NE.AND P0, PT, R10.reuse, 0x2, PT ;  /* 0x000000020a00780c */ /* 0x040fe20003f05270 */
[----:B------:R-:W-:Y:S02]  /*3a80*/  UIADD3 UR7, UPT, UPT, UR7, 0x130, URZ ;  /* 0x0000013007077890 */ /* 0x000fe4000fffe0ff */
[----:B------:R-:W-:Y:S01]  /*3a90*/  UISETP.NE.AND UP0, UPT, UR15, 0x4, UPT ;  /* 0x000000040f00788c */ /* 0x000fe2000bf05270 */
[----:B-12---:R-:W-:Y:S02]  /*3aa0*/  SEL R0, RZ, 0x1, P0 ;  /* 0x00000001ff007807 */ /* 0x006fe40000000000 */
[----:B------:R-:W-:Y:S01]  /*3ab0*/  SEL R10, R10, RZ, P0 ;  /* 0x000000ff0a0a7207 */ /* 0x000fe20000000000 */
[----:B------:R-:W-:Y:S01]  /*3ac0*/  USEL UR6, URZ, 0x1, UP0 ;  /* 0x00000001ff067887 */ /* 0x000fe20008000000 */
[----:B------:R-:W-:Y:S01]  /*3ad0*/  LOP3.LUT R9, R9, R0, RZ, 0x3c, !PT ;  /* 0x0000000009097212 */ /* 0x000fe200078e3cff */
[----:B------:R-:W-:Y:S01]  /*3ae0*/  USEL UR15, UR15, URZ, UP0 ;  /* 0x000000ff0f0f7287 */ /* 0x000fe20008000000 */
[----:B------:R1:W-:Y:S03]  /*3af0*/  UTCBAR [UR7], URZ ;  /* 0x000000ff070073e9 */ /* 0x0003e600080000ff */
[----:B------:R-:W-:Y:S01]  /*3b00*/  LOP3.LUT R11, R11, UR6, RZ, 0x3c, !PT ;  /* 0x000000060b0b7c12 */ /* 0x000fe2000f8e3cff */
[----:B------:R-:W-:Y:S07]  /*3b10*/  @P1 BRA `(.L_x_69) ;  /* 0xfffffff800881947 */ /* 0x000fee000383ffff */
[----:B------:R-:W2:Y:S01]  /*3b20*/  S2UR UR4, SR_CgaCtaId ;  /* 0x00000000000479c3 */ /* 0x000ea20000008800 */
[----:B------:R-:W-:Y:S01]  /*3b30*/  ELECT P0, URZ, PT ;  /* 0x0000000000ff782f */ /* 0x000fe20003800000 */
[----:B------:R-:W-:Y:S01]  /*3b40*/  IMAD.MOV.U32 R0, RZ, RZ, 0x1 ;  /* 0x00000001ff007424 */ /* 0x000fe200078e00ff */
[----:B------:R-:W-:Y:S01]  /*3b50*/  UIADD3 UR5, UPT, UPT, UR5, 0x150, URZ ;  /* 0x0000015005057890 */ /* 0x000fe2000fffe0ff */
[----:B------:R-:W-:Y:S01]  /*3b60*/  SHF.L.U32 R2, R11, 0x1f, RZ ;  /* 0x0000001f0b027819 */ /* 0x000fe200000006ff */
[----:B------:R-:W-:-:S03]  /*3b70*/  UMOV UR6, 0x40 ;  /* 0x0000004000067882 */ /* 0x000fc60000000000 */
[----:B------:R-:W-:Y:S01]  /*3b80*/  UVIRTCOUNT.DEALLOC.SMPOOL 0x80 ;  /* 0x000000800000784c */ /* 0x000fe20000000000 */
[----:B--2---:R-:W-:Y:S02]  /*3b90*/  ULEA UR4, UR4, UR6, 0x18 ;  /* 0x0000000604047291 */ /* 0x004fe4000f8ec0ff */
[----:B------:R-:W-:-:S07]  /*3ba0*/  ULEA UR6, UR15, UR5, 0x3 ;  /* 0x000000050f067291 */ /* 0x000fce000f8e18ff */
[----:B------:R2:W-:Y:S02]  /*3bb0*/  @P0 STS.U8 [UR4+0x1c], R0 ;  /* 0x00001c00ff000988 */ /* 0x0005e40008000004 */
[----:B------:R-:W4:Y:S02]  /*3bc0*/  SYNCS.PHASECHK.TRANS64.TRYWAIT P0, [UR6], R2 ;  /* 0x00000002ff0075a7 */ /* 0x000f240008001106 */
[----:B--2-4-:R-:W-:Y:S05]  /*3bd0*/  @!P0 BRA `(.L_x_70) ;  /* 0x00000040000c8947 */ /* 0x014fea0003800000 */
.L_x_163:
[----:B-1----:R-:W-:-:S04]  /*3be0*/  UIADD3 UR7, UPT, UPT, UR15, 0x1, URZ ;  /* 0x000000010f077890 */ /* 0x002fc8000fffe0ff */
[----:B------:R-:W-:-:S04]  /*3bf0*/  UISETP.NE.AND UP0, UPT, UR7, 0x4, UPT ;  /* 0x000000040700788c */ /* 0x000fc8000bf05270 */
[----:B------:R-:W-:Y:S02]  /*3c00*/  USEL UR8, URZ, 0x1, UP0 ;  /* 0x00000001ff087887 */ /* 0x000fe40008000000 */
[----:B------:R-:W-:-:S04]  /*3c10*/  USEL UR7, UR7, URZ, UP0 ;  /* 0x000000ff07077287 */ /* 0x000fc80008000000 */
[----:B------:R-:W-:Y:S01]  /*3c20*/  ULEA UR6, UR7, UR5, 0x3 ;  /* 0x0000000507067291 */ /* 0x000fe2000f8e18ff */
[----:B--2---:R-:W-:-:S04]  /*3c30*/  LOP3.LUT R2, R11, UR8, RZ, 0x3c, !PT ;  /* 0x000000080b027c12 */ /* 0x004fc8000f8e3cff */
[----:B------:R-:W-:-:S04]  /*3c40*/  SHF.L.U32 R3, R2, 0x1f, RZ ;  /* 0x0000001f02037819 */ /* 0x000fc800000006ff */
[----:B------:R-:W1:Y:S02]  /*3c50*/  SYNCS.PHASECHK.TRANS64.TRYWAIT P0, [UR6], R3 ;  /* 0x00000003ff0075a7 */ /* 0x000e640008001106 */
[----:B-1----:R-:W-:Y:S05]  /*3c60*/  @!P0 BRA `(.L_x_71) ;  /* 0x0000004000008947 */ /* 0x002fea0003800000 */
.L_x_165:
        /* <DEDUP_REMOVED lines=9> */
.L_x_167:
[----:B------:R-:W-:-:S04]  /*3d00*/  UIADD3 UR7, UPT, UPT, UR7, 0x1, URZ ;  /* 0x0000000107077890 */ /* 0x000fc8000fffe0ff */
[----:B------:R-:W-:-:S04]  /*3d10*/  UISETP.NE.AND UP0, UPT, UR7, 0x4, UPT ;  /* 0x000000040700788c */ /* 0x000fc8000bf05270 */
[----:B------:R-:W-:Y:S02]  /*3d20*/  USEL UR6, URZ, 0x1, UP0 ;  /* 0x00000001ff067887 */ /* 0x000fe40008000000 */
[----:B------:R-:W-:-:S04]  /*3d30*/  USEL UR7, UR7, URZ, UP0 ;  /* 0x000000ff07077287 */ /* 0x000fc80008000000 */
[----:B------:R-:W-:Y:S01]  /*3d40*/  ULEA UR7, UR7, UR5, 0x3 ;  /* 0x0000000507077291 */ /* 0x000fe2000f8e18ff */
[----:B------:R-:W-:-:S04]  /*3d50*/  LOP3.LUT R2, R2, UR6, RZ, 0x3c, !PT ;  /* 0x0000000602027c12 */ /* 0x000fc8000f8e3cff */
[----:B------:R-:W-:-:S04]  /*3d60*/  SHF.L.U32 R2, R2, 0x1f, RZ ;  /* 0x0000001f02027819 */ /* 0x000fc800000006ff */
[----:B------:R-:W2:Y:S02]  /*3d70*/  SYNCS.PHASECHK.TRANS64.TRYWAIT P0, [UR7], R2 ;  /* 0x00000002ff0075a7 */ /* 0x000ea40008001107 */
[----:B--2---:R-:W-:Y:S05]  /*3d80*/  @!P0 BRA `(.L_x_73) ;  /* 0x0000003c00e88947 */ /* 0x004fea0003800000 */
.L_x_169:
[----:B------:R-:W-:Y:S01]  /*3d90*/  NOP ;  /* 0x0000000000007918 */ /* 0x000fe20000000000 */
[----:B-1----:R-:W1:Y:S01]  /*3da0*/  LDS R0, [UR4+0x14] ;  /* 0x00001404ff007984 */ /* 0x002e620008000800 */
[----:B------:R-:W-:Y:S01]  /*3db0*/  ULOP3.LUT UR6, UR16, 0xffff, URZ, 0xc0, !UPT ;  /* 0x0000ffff10067892 */ /* 0x000fe2000f8ec0ff */
[----:B------:R-:W-:Y:S01]  /*3dc0*/  UMOV UR8, 0xffff ;  /* 0x0000ffff00087882 */ /* 0x000fe20000000000 */
[----:B------:R-:W-:Y:S02]  /*3dd0*/  UMOV UR5, 0x1 ;  /* 0x0000000100057882 */ /* 0x000fe40000000000 */
[----:B------:R-:W-:-:S04]  /*3de0*/  USHF.R.U32.HI UR6, URZ, 0x5, UR6 ;  /* 0x00000005ff067899 */ /* 0x000fc80008011606 */
[----:B------:R-:W-:Y:S02]  /*3df0*/  USHF.L.U32 UR8, UR8, UR6, URZ ;  /* 0x0000000608087299 */ /* 0x000fe400080006ff */
[----:B------:R-:W-:-:S04]  /*3e00*/  USHF.L.U32 UR5, UR5, UR6, URZ ;  /* 0x0000000605057299 */ /* 0x000fc800080006ff */
[----:B-1----:R-:W-:-:S04]  /*3e10*/  LOP3.LUT R0, R0, UR8, RZ, 0xc0, !PT ;  /* 0x0000000800007c12 */ /* 0x002fc8000f8ec0ff */
[----:B------:R-:W-:-:S13]  /*3e20*/  ISETP.NE.AND P0, PT, R0, UR8, PT ;  /* 0x0000000800007c0c */ /* 0x000fda000bf05270 */
[----:B------:R-:W-:Y:S05]  /*3e30*/  @P0 BRA `(.L_x_74) ;  /* 0x0000000000580947 */ /* 0x000fea0003800000 */
[----:B------:R-:W1:Y:S02]  /*3e40*/  LDS R0, [UR4+0x18] ;  /* 0x00001804ff007984 */ /* 0x000e640008000800 */
[----:B-1----:R-:W-:-:S04]  /*3e50*/  LOP3.LUT R0, R0, UR5, RZ, 0xc0, !PT ;  /* 0x0000000500007c12 */ /* 0x002fc8000f8ec0ff */
[----:B------:R-:W-:-:S13]  /*3e60*/  ISETP.NE.AND P0, PT, R0, UR5, PT ;  /* 0x0000000500007c0c */ /* 0x000fda000bf05270 */
[----:B------:R-:W-:Y:S05]  /*3e70*/  @P0 BRA `(.L_x_75) ;  /* 0x00000000003c0947 */ /* 0x000fea0003800000 */
[----:B------:R-:W1:Y:S01]  /*3e80*/  S2R R2, SR_LANEID ;  /* 0x0000000000027919 */ /* 0x000e620000000000 */
[----:B------:R-:W-:Y:S01]  /*3e90*/  ULOP3.LUT UR8, URZ, UR8, URZ, 0x33, !UPT ;  /* 0x00000008ff087292 */ /* 0x000fe2000f8e33ff */
[----:B------:R-:W-:Y:S02]  /*3ea0*/  VOTEU.ANY UR7, UPT, PT ;  /* 0x0000000000077886 */ /* 0x000fe400038e0100 */
[----:B------:R-:W-:-:S03]  /*3eb0*/  UFLO.U32 UR7, UR7 ;  /* 0x00000007000772bd */ /* 0x000fc600080e0000 */
[----:B------:R-:W-:-:S04]  /*3ec0*/  IMAD.U32 R0, RZ, RZ, UR8 ;  /* 0x00000008ff007e24 */ /* 0x000fc8000f8e00ff */
[----:B------:R2:W4:Y:S02]  /*3ed0*/  REDUX UR6, R0 ;  /* 0x00000000000673c4 */ /* 0x0005240000000000 */
[----:B------:R1:W-:Y:S02]  /*3ee0*/  UTCATOMSWS.AND URZ, UR8 ;  /* 0x0000000800ff79e3 */ /* 0x0003e40008000000 */
[----:B-1----:R-:W-:Y:S02]  /*3ef0*/  ISETP.EQ.U32.AND P0, PT, R2, UR7, PT ;  /* 0x0000000702007c0c */ /* 0x002fe4000bf02070 */
[----:B--2---:R-:W-:Y:S02]  /*3f00*/  LOP3.LUT R0, RZ, UR5, RZ, 0x33, !PT ;  /* 0x00000005ff007c12 */ /* 0x004fe4000f8e33ff */
[----:B----4-:R-:W-:Y:S02]  /*3f10*/  MOV R2, UR6 ;  /* 0x0000000600027c02 */ /* 0x010fe40008000f00 */
[----:B------:R-:W1:Y:S07]  /*3f20*/  REDUX UR5, R0 ;  /* 0x00000000000573c4 */ /* 0x000e6e0000000000 */
[----:B------:R2:W-:Y:S01]  /*3f30*/  @P0 ATOMS.AND RZ, [UR4+0x14], R2 ;  /* 0x00001402ffff098c */ /* 0x0005e2000a800004 */
[----:B-1----:R-:W-:-:S05]  /*3f40*/  IMAD.U32 R0, RZ, RZ, UR5 ;  /* 0x00000005ff007e24 */ /* 0x002fca000f8e00ff */
[----:B------:R2:W-:Y:S01]  /*3f50*/  @P0 ATOMS.AND RZ, [UR4+0x18], R0 ;  /* 0x00001800ffff098c */ /* 0x0005e2000a800004 */
[----:B------:R-:W-:Y:S05]  /*3f60*/  BRA `(.L_x_76) ;  /* 0x0000000000147947 */ /* 0x000fea0003800000 */
.L_x_75:
[----:B------:R-:W-:Y:S02]  /*3f70*/  MOV R2, 0x3f90 ;  /* 0x00003f9000027802 */ /* 0x000fe40000000f00 */
[----:B---3-5:R-:W-:Y:S05]  /*3f80*/  CALL.REL.NOINC `($__internal_0_$__cuda_sm10x_tcgen05_guardrail_trap_col_being_dealloced_not_returned_by_alloc) ;  /* 0x00000040005c7944 */ /* 0x028fea0003c00000 */
[----:B------:R-:W-:Y:S05]  /*3f90*/  BRA `(.L_x_76) ;  /* 0x0000000000087947 */ /* 0x000fea0003800000 */
.L_x_74:
[----:B------:R-:W-:Y:S02]  /*3fa0*/  MOV R2, 0x3fc0 ;  /* 0x00003fc000027802 */ /* 0x000fe40000000f00 */
[----:B---3-5:R-:W-:Y:S05]  /*3fb0*/  CALL.REL.NOINC `($__internal_2_$__cuda_sm10x_tcgen05_guardrail_trap_unallocated_columns_being_dealloced) ;  /* 0x0000004000687944 */ /* 0x028fea0003c00000 */
.L_x_76:
[----:B------:R-:W-:Y:S01]  /*3fc0*/  NOP ;  /* 0x0000000000007918 */ /* 0x000fe20000000000 */
[----:B------:R-:W-:Y:S05]  /*3fd0*/  EXIT ;  /* 0x000000000000794d */ /* 0x000fea0003800000 */
.L_x_58:
[----:B------:R-:W-:-:S09]  /*3fe0*/  UISETP.NE.OR UP2, UPT, UR8, 0x3, !UP2 ;  /* 0x000000030800788c */ /* 0x000fd2000d745670 */
[----:B------:R-:W-:Y:S05]  /*3ff0*/  BRA.U UP2, `(.L_x_77) ;  /* 0x0000000d02ac7547 */ /* 0x000fea000b800000 */
[----:B------:R-:W1:Y:S01]  /*4000*/  LDC R0, c[0x0][0xb30] ;  /* 0x0002cc00ff007b82 */ /* 0x000e620000000800 */
[----:B------:R-:W2:Y:S01]  /*4010*/  LDCU.64 UR8, c[0x0][0x888] ;  /* 0x00011100ff0877ac */ /* 0x000ea20008000a00 */
[----:B------:R-:W-:Y:S01]  /*4020*/  IMAD.MOV.U32 R32, RZ, RZ, 0x1 ;  /* 0x00000001ff207424 */ /* 0x000fe200078e00ff */
[----:B------:R-:W-:Y:S01]  /*4030*/  CS2R R28, SRZ ;  /* 0x00000000001c7805 */ /* 0x000fe2000001ff00 */
[----:B------:R-:W-:Y:S01]  /*4040*/  IMAD.MOV.U32 R25, RZ, RZ, 0x1000 ;  /* 0x00001000ff197424 */ /* 0x000fe200078e00ff */
[----:B------:R-:W4:Y:S03]  /*4050*/  LDCU.64 UR4, c[0x0][0x890] ;  /* 0x00011200ff0477ac */ /* 0x000f260008000a00 */
[----:B------:R-:W3:Y:S01]  /*4060*/  LDC R24, c[0x0][0x370] ;  /* 0x0000dc00ff187b82 */ /* 0x000ee20000000800 */
[----:B------:R-:W-:Y:S01]  /*4070*/  UMOV UR7, 0x400 ;  /* 0x0000040000077882 */ /* 0x000fe20000000000 */
[----:B------:R-:W-:-:S02]  /*4080*/  UPLOP3.LUT UP1, UPT, UPT, UPT, UPT, 0x40, 0x4 ;  /* 0x000000000004789c */ /* 0x000fc40003f2e870 */
[----:B------:R-:W-:Y:S01]  /*4090*/  ULEA UR7, UR37, UR7, 0x18 ;  /* 0x0000000725077291 */ /* 0x000fe2000f8ec0ff */
[----:B------:R-:W-:-:S03]  /*40a0*/  UMOV UR13, URZ ;  /* 0x000000ff000d7c82 */ /* 0x000fc60008000000 */
[----:B------:R-:W3:Y:S01]  /*40b0*/  LDC R3, c[0x0][0xb0c] ;  /* 0x0002c300ff037b82 */ /* 0x000ee20000000800 */
[----:B--2---:R-:W-:Y:S02]  /*40c0*/  UISETP.NE.U32.AND UP3, UPT, UR8, URZ, UPT ;  /* 0x000000ff0800728c */ /* 0x004fe4000bf65070 */
[----:B----4-:R-:W-:-:S05]  /*40d0*/  UISETP.NE.U32.AND UP4, UPT, UR4, URZ, UPT ;  /* 0x000000ff0400728c */ /* 0x010fca000bf85070 */
[----:B------:R-:W2:Y:S01]  /*40e0*/  LDC R22, c[0x0][0xb20] ;  /* 0x0002c800ff167b82 */ /* 0x000ea20000000800 */
[----:B-1----:R-:W-:Y:S01]  /*40f0*/  ISETP.NE.AND P1, PT, R0, 0x1, PT ;  /* 0x000000010000780c */ /* 0x002fe20003f25270 */
[----:B------:R-:W-:Y:S02]  /*4100*/  UISETP.NE.AND.EX UP3, UPT, UR9, URZ, UPT, UP3 ;  /* 0x000000ff0900728c */ /* 0x000fe4000bf65330 */
[----:B------:R-:W-:-:S04]  /*4110*/  UISETP.NE.AND.EX UP4, UPT, UR5, URZ, UPT, UP4 ;  /* 0x000000ff0500728c */ /* 0x000fc8000bf85340 */
[----:B------:R-:W1:Y:S08]  /*4120*/  LDC.64 R30, c[0x0][0x348] ;  /* 0x0000d200ff1e7b82 */ /* 0x000e700000000a00 */
[----:B------:R-:W4:Y:S08]  /*4130*/  LDC.64 R14, c[0x0][0xb10] ;  /* 0x0002c400ff0e7b82 */ /* 0x000f300000000a00 */
[----:B------:R-:W1:Y:S08]  /*4140*/  LDC.64 R6, c[0x0][0xb18] ;  /* 0x0002c600ff067b82 */ /* 0x000e700000000a00 */
[----:B------:R-:W1:Y:S08]  /*4150*/  LDC.64 R4, c[0x0][0xb28] ;  /* 0x0002ca00ff047b82 */ /* 0x000e700000000a00 */
[----:B--23--:R-:W1:Y:S02]  /*4160*/  LDC R23, c[0x0][0x374] ;  /* 0x0000dd00ff177b82 */ /* 0x00ce640000000800 */
.L_x_86:
[C---:B------:R-:W-:Y:S02]  /*4170*/  LEA R0, R29.reuse, UR7, 0x3 ;  /* 0x000000071d007c11 */ /* 0x040fe4000f8e18ff */
[----:B------:R-:W-:Y:S02]  /*4180*/  SHF.L.U32 R2, R28, 0x1f, RZ ;  /* 0x0000001f1c027819 */ /* 0x000fe400000006ff */
[----:B------:R-:W-:Y:S02]  /*4190*/  LEA R16, R29, UR7, 0x4 ;  /* 0x000000071d107c11 */ /* 0x000fe4000f8e20ff */
[----:B--2---:R-:W2:Y:S02]  /*41a0*/  SYNCS.PHASECHK.TRANS64.TRYWAIT P0, [R0+URZ+0x110], R2 ;  /* 0x00011002000075a7 */ /* 0x004ea400080011ff */
[----:B--2---:R-:W-:Y:S05]  /*41b0*/  @!P0 BRA `(.L_x_78) ;  /* 0x0000003800f48947 */ /* 0x004fea0003800000 */
.L_x_170:
[----:B------:R-:W-:Y:S01]  /*41c0*/  ISETP.GE.AND P0, PT, R26, 0x1, PT ;  /* 0x000000011a00780c */ /* 0x000fe20003f06270 */
[----:B------:R-:W3:Y:S01]  /*41d0*/  LDS.128 R16, [R16+0x1a0] ;  /* 0x0001a00010107984 */ /* 0x000ee20000000c00 */
[----:B--2---:R-:W-:Y:S01]  /*41e0*/  VIADD R0, R0, 0x120 ;  /* 0x0000012000007836 */ /* 0x004fe20000000000 */
[----:B------:R-:W-:Y:S01]  /*41f0*/  @!PT LDS RZ, [RZ] ;  /* 0x00000000fffff984 */ /* 0x000fe20000000800 */
[----:B------:R-:W-:Y:S01]  /*4200*/  @!PT LDS RZ, [RZ] ;  /* 0x00000000fffff984 */ /* 0x000fe20000000800 */
[----:B------:R-:W-:Y:S01]  /*4210*/  @!PT LDS RZ, [RZ] ;  /* 0x00000000fffff984 */ /* 0x000fe20000000800 */
[----:B------:R-:W-:Y:S01]  /*4220*/  @!PT LDS RZ, [RZ] ;  /* 0x00000000fffff984 */ /* 0x000fe20000000800 */
[----:B------:R2:W-:Y:S06]  /*4230*/  MEMBAR.ALL.CTA ;  /* 0x0000000000007992 */ /* 0x0005ec0000008000 */
[----:B--2---:R-:W2:Y:S01]  /*4240*/  FENCE.VIEW.ASYNC.S ;  /* 0x00000000000073c6 */ /* 0x004ea20000000000 */
[----:B------:R-:W-:Y:S04]  /*4250*/  PRMT R0, RZ, 0x654, R0 ;  /* 0x00000654ff007816 */ /* 0x000fe80000000000 */
[----:B--2---:R2:W-:Y:S01]  /*4260*/  SYNCS.ARRIVE.TRANS64.RED.A1T0 RZ, [R0+URZ], RZ ;  /* 0x000000ff00ff79a7 */ /* 0x0045e200081004ff */
[----:B---3--:R-:W-:Y:S11]  /*4270*/  LOP3.LUT P3, RZ, R18, 0x1, RZ, 0xc0, !PT ;  /* 0x0000000112ff7812 */ /* 0x008ff6000786c0ff */
[----:B------:R-:W-:Y:S02]  /*4280*/  @!UPT UIADD3 URZ, UPT, UPT, URZ, URZ, URZ ;  /* 0x000000fffffff290 */ /* 0x000fe4000fffe0ff */
[----:B------:R-:W-:Y:S02]  /*4290*/  @P3 MOV R11, R16 ;  /* 0x00000010000b3202 */ /* 0x000fe40000000f00 */
[----:B------:R-:W-:Y:S01]  /*42a0*/  @P3 LOP3.LUT R10, R17, 0xffff, RZ, 0xc0, !PT ;  /* 0x0000ffff110a3812 */ /* 0x000fe200078ec0ff */
[----:B--2---:R-:W-:Y:S06]  /*42b0*/  @!P0 BRA `(.L_x_79) ;  /* 0x0000000000a48947 */ /* 0x004fec0003800000 */
[-C--:B-1----:R-:W-:Y:S01]  /*42c0*/  IMAD.HI.U32 R0, R23, R7.reuse, RZ ;  /* 0x0000000717007227 */ /* 0x082fe200078e00ff */
[----:B------:R-:W-:Y:S02]  /*42d0*/  ISETP.NE.AND P0, PT, R6, 0x1, PT ;  /* 0x000000010600780c */ /* 0x000fe40003f05270 */
[----:B------:R-:W-:Y:S01]  /*42e0*/  ISETP.NE.AND P2, PT, R26, 0x1, PT ;  /* 0x000000011a00780c */ /* 0x000fe20003f45270 */
[----:B----4-:R-:W-:Y:S01]  /*42f0*/  IMAD.HI.U32 R9, R24, R14, RZ ;  /* 0x0000000e18097227 */ /* 0x010fe200078e00ff */
[----:B------:R-:W-:Y:S02]  /*4300*/  SHF.R.U32.HI R0, RZ, R22, R0 ;  /* 0x00000016ff007219 */ /* 0x000fe40000011600 */
[----:B------:R-:W-:Y:S01]  /*4310*/  ISETP.NE.AND P4, PT, R3, 0x1, PT ;  /* 0x000000010300780c */ /* 0x000fe20003f85270 */
[----:B------:R-:W-:Y:S01]  /*4320*/  IMAD.HI.U32 R13, R10, R7, RZ ;  /* 0x000000070a0d7227 */ /* 0x000fe200078e00ff */
[----:B------:R-:W-:Y:S02]  /*4330*/  SHF.R.U32.HI R9, RZ, R15, R9 ;  /* 0x0000000fff097219 */ /* 0x000fe40000011609 */
[----:B------:R-:W-:Y:S01]  /*4340*/  SEL R0, R23, R0, !P0 ;  /* 0x0000000017007207 */ /* 0x000fe20004000000 */
[----:B------:R-:W-:Y:S01]  /*4350*/  IMAD.HI.U32 R12, R11, R14, RZ ;  /* 0x0000000e0b0c7227 */ /* 0x000fe200078e00ff */
[----:B------:R-:W-:Y:S03]  /*4360*/  SEL R9, R24, R9, !P4 ;  /* 0x0000000918097207 */ /* 0x000fe60006000000 */
[-C--:B------:R-:W-:Y:S01]  /*4370*/  IMAD.HI.U32 R8, R0, R4.reuse, RZ ;  /* 0x0000000400087227 */ /* 0x080fe200078e00ff */
[----:B------:R-:W-:Y:S03]  /*4380*/  SHF.R.U32.HI R12, RZ, R15, R12 ;  /* 0x0000000fff0c7219 */ /* 0x000fe6000001160c */
[----:B------:R-:W-:Y:S01]  /*4390*/  IMAD.HI.U32 R2, R9, R4, RZ ;  /* 0x0000000409027227 */ /* 0x000fe200078e00ff */
[-C--:B------:R-:W-:Y:S02]  /*43a0*/  @P2 SHF.R.U32.HI R0, RZ, R5.reuse, R8 ;  /* 0x00000005ff002219 */ /* 0x080fe40000011608 */
[----:B------:R-:W-:Y:S02]  /*43b0*/  SHF.R.U32.HI R8, RZ, R22, R13 ;  /* 0x00000016ff087219 */ /* 0x000fe4000001160d */
[----:B------:R-:W-:Y:S01]  /*43c0*/  @P2 SHF.R.U32.HI R9, RZ, R5, R2 ;  /* 0x00000005ff092219 */ /* 0x000fe20000011602 */
[----:B------:R-:W-:Y:S01]  /*43d0*/  IMAD R0, R26, R0, RZ ;  /* 0x000000001a007224 */ /* 0x000fe200078e02ff */
[----:B------:R-:W-:Y:S02]  /*43e0*/  SEL R8, R10, R8, !P0 ;  /* 0x000000080a087207 */ /* 0x000fe40004000000 */
[----:B------:R-:W-:Y:S01]  /*43f0*/  SEL R2, R11, R12, !P4 ;  /* 0x0000000c0b027207 */ /* 0x000fe20006000000 */
[----:B------:R-:W-:Y:S01]  /*4400*/  IMAD R12, R26, R9, RZ ;  /* 0x000000091a0c7224 */ /* 0x000fe200078e02ff */
[C---:B------:R-:W-:Y:S01]  /*4410*/  ISETP.GE.AND P0, PT, R8.reuse, R0, PT ;  /* 0x000000000800720c */ /* 0x040fe20003f06270 */
[----:B------:R-:W-:Y:S03]  /*4420*/  IMAD.HI.U32 R0, R8, R4, RZ ;  /* 0x0000000408007227 */ /* 0x000fe600078e00ff */
[----:B------:R-:W-:Y:S02]  /*4430*/  ISETP.GE.OR P0, PT, R2, R12, P0 ;  /* 0x0000000c0200720c */ /* 0x000fe40000706670 */
[-C--:B------:R-:W-:Y:S04]  /*4440*/  SHF.R.U32.HI R0, RZ, R5.reuse, R0 ;  /* 0x00000005ff007219 */ /* 0x080fe80000011600 */
[----:B------:R-:W-:Y:S05]  /*4450*/  SEL R13, R8, R0, !P2 ;  /* 0x00000000080d7207 */ /* 0x000fea0005000000 */
[----:B------:R-:W-:Y:S02]  /*4460*/  IMAD.MOV R12, RZ, RZ, -R13 ;  /* 0x000000ffff0c7224 */ /* 0x000fe400078e0a0d */
[----:B------:R-:W-:Y:S04]  /*4470*/  @!P0 IMAD.HI.U32 R0, R2, R4, RZ ;  /* 0x0000000402008227 */ /* 0x000fe800078e00ff */
[----:B------:R-:W-:Y:S01]  /*4480*/  IMAD R12, R26, R12, R8 ;  /* 0x0000000c1a0c7224 */ /* 0x000fe200078e0208 */
[----:B------:R-:W-:Y:S04]  /*4490*/  @!P0 SHF.R.U32.HI R0, RZ, R5, R0 ;  /* 0x00000005ff008219 */ /* 0x000fe80000011600 */
[----:B------:R-:W-:Y:S04]  /*44a0*/  @!P0 SEL R0, R2, R0, !P2 ;  /* 0x0000000002008207 */ /* 0x000fe80005000000 */
[----:B------:R-:W-:Y:S01]  /*44b0*/  @!P0 IADD3 R13, PT, PT, R13, -R0, RZ ;  /* 0x800000000d0d8210 */ /* 0x000fe20007ffe0ff */
[----:B------:R-:W-:Y:S01]  /*44c0*/  @!P0 IMAD R0, R9, R12, R0 ;  /* 0x0000000c09008224 */ /* 0x000fe200078e0200 */
[----:B------:R-:W-:Y:S01]  /*44d0*/  IADD3 R9, PT, PT, -R8, RZ, RZ ;  /* 0x000000ff08097210 */ /* 0x000fe20007ffe1ff */
[--C-:B------:R-:W-:Y:S02]  /*44e0*/  IMAD.MOV R12, RZ, RZ, -R2.reuse ;  /* 0x000000ffff0c7224 */ /* 0x100fe400078e0a02 */
[----:B------:R-:W-:Y:S02]  /*44f0*/  @!P0 IMAD R8, R13, R26, R2 ;  /* 0x0000001a0d088224 */ /* 0x000fe400078e0202 */
[----:B------:R-:W-:Y:S02]  /*4500*/  @!P0 IMAD.MOV.U32 R2, RZ, RZ, R0 ;  /* 0x000000ffff028224 */ /* 0x000fe400078e0000 */
[----:B------:R-:W-:Y:S02]  /*4510*/  IMAD R11, R3, R12, R11 ;  /* 0x0000000c030b7224 */ /* 0x000fe400078e020b */
[----:B------:R-:W-:Y:S02]  /*4520*/  IMAD R10, R6, R9, R10 ;  /* 0x00000009060a7224 */ /* 0x000fe400078e020a */
[----:B------:R-:W-:Y:S02]  /*4530*/  IMAD R11, R2, R3, R11 ;  /* 0x00000003020b7224 */ /* 0x000fe400078e020b */
[----:B------:R-:W-:Y:S02]  /*4540*/  IMAD R10, R8, R6, R10 ;  /* 0x00000006080a7224 */ /* 0x000fe400078e020a */
.L_x_79:
[----:B------:R-:W-:Y:S05]  /*4550*/  BRA.U UP1, `(.L_x_80) ;  /* 0x0000000101107547 */ /* 0x000fea000b800000 */
[----:B------:R-:W-:Y:S04]  /*4560*/  MOV R2, UR6 ;  /* 0x0000000600027c02 */ /* 0x000fe80008000f00 */
[----:B------:R-:W-:Y:S04]  /*4570*/  SHF.L.U32 R2, R2, 0x1f, RZ ;  /* 0x0000001f02027819 */ /* 0x000fe800000006ff */
[----:B------:R-:W2:Y:S02]  /*4580*/  SYNCS.PHASECHK.TRANS64.TRYWAIT P0, [UR7+0x108], R2 ;  /* 0x00010802ff0075a7 */ /* 0x000ea40008001107 */
[----:B--2---:R-:W-:Y:S05]  /*4590*/  @!P0 BRA `(.L_x_81) ;  /* 0x0000003800108947 */ /* 0x004fea0003800000 */
.L_x_80:
[----:B------:R-:W-:Y:S02]  /*45a0*/  R2UR UR11, R21 ;  /* 0x00000000150b72ca */ /* 0x000fe400000e0000 */
[----:B------:R-:W-:Y:S02]  /*45b0*/  R2UR UR10, R20 ;  /* 0x00000000140a72ca */ /* 0x000fe400000e0000 */
[----:B------:R-:W-:Y:S04]  /*45c0*/  ISETP.NE.U32.AND P2, PT, RZ, UR4, PT ;  /* 0x00000004ff007c0c */ /* 0x000fe8000bf45070 */
[----:B------:R-:W-:Y:S05]  /*45d0*/  ISETP.NE.AND.EX P2, PT, RZ, UR5, PT, P2 ;  /* 0x00000005ff007c0c */ /* 0x000fea000bf45320 */
[----:B------:R-:W-:Y:S02]  /*45e0*/  USHF.L.U32 UR11, UR11, 0x6, URZ ;  /* 0x000000060b0b7899 */ /* 0x000fe400080006ff */
[----:B------:R-:W-:Y:S01]  /*45f0*/  USHF.L.U32 UR10, UR10, 0x6, URZ ;  /* 0x000000060a0a7899 */ /* 0x000fe200080006ff */
[----:B------:R-:W-:Y:S11]  /*4600*/  BRA.U !UP4, `(.L_x_82) ;  /* 0x000000010c347547 */ /* 0x000ff6000b800000 */
[----:B------:R-:W-:Y:S01]  /*4610*/  UPLOP3.LUT UP0, UPT, UPT, UPT, UP3, 0x80, 0x8 ;  /* 0x000000000008789c */ /* 0x000fe20003f0f030 */
[----:B--2---:R-:W-:Y:S02]  /*4620*/  HFMA2 R0, -RZ, RZ, 0, 5.9604644775390625e-08 ;  /* 0x00000001ff007431 */ /* 0x004fe400000001ff */
[----:B------:R-:W-:Y:S03]  /*4630*/  IMAD.MOV.U32 R60, RZ, RZ, 0x1 ;  /* 0x00000001ff3c7424 */ /* 0x000fe600078e00ff */
[----:B------:R-:W-:Y:S05]  /*4640*/  PLOP3.LUT P0, PT, PT, PT, UP0, 0x80, 0x8 ;  /* 0x000000000008781c */ /* 0x000fea0003f0f008 */
[----:B------:R-:W2:Y:S01]  /*4650*/  @UP0 LDCU.64 UR14, c[0x0][0x888] ;  /* 0x00011100ff0e07ac */ /* 0x000ea20008000a00 */
[----:B------:R-:W-:Y:S07]  /*4660*/  @UP0 UIMAD UR8, UR36, UR4, URZ ;  /* 0x00000004240802a4 */ /* 0x000fee000f8e02ff */
[----:B------:R-:W-:Y:S01]  /*4670*/  @!P0 PRMT R60, R0, 0x7610, R60 ;  /* 0x00007610003c8816 */ /* 0x000fe2000000003c */
[----:B--2---:R-:W-:Y:S03]  /*4680*/  @UP0 UIMAD.WIDE UR14, UR8, 0x4, UR14 ;  /* 0x00000004080e08a5 */ /* 0x004fe6000f8e020e */
[----:B------:R-:W2:Y:S03]  /*4690*/  @!UP0 LDCU UR8, c[0x0][0x880] ;  /* 0x00011000ff0887ac */ /* 0x000ea60008000800 */
[----:B------:R-:W-:Y:S01]  /*46a0*/  IMAD.U32 R8, RZ, RZ, UR14 ;  /* 0x0000000eff087e24 */ /* 0x000fe2000f8e00ff */
[----:B------:R-:W-:Y:S05]  /*46b0*/  MOV R9, UR15 ;  /* 0x0000000f00097c02 */ /* 0x000fea0008000f00 */
[----:B-----5:R3:W5:Y:S02]  /*46c0*/  @P0 LDG.E R35, desc[UR46][R8.64] ;  /* 0x0000002e08230981 */ /* 0x020764000c1e1900 */
[----:B--23--:R-:W-:Y:S07]  /*46d0*/  @!P0 IMAD.U32 R35, RZ, RZ, UR8 ;  /* 0x00000008ff238e24 */ /* 0x00cfee000f8e00ff */
.L_x_82:
[----:B-----5:R-:W-:Y:S01]  /*46e0*/  @!P2 FSETP.EQ.AND P0, PT, R35, RZ, PT ;  /* 0x000000ff2300a20b */ /* 0x020fe20003f02000 */
[----:B------:R-:W-:Y:S01]  /*46f0*/  @!UPT UIADD3 URZ, UPT, UPT, URZ, URZ, URZ ;  /* 0x000000fffffff290 */ /* 0x000fe2000fffe0ff */
[----:B------:R-:W-:Y:S11]  /*4700*/  @!P2 BRA `(.L_x_83) ;  /* 0x000000000014a947 */ /* 0x000ff60003800000 */
[----:B------:R-:W-:Y:S02]  /*4710*/  LOP3.LUT P2, RZ, R60, 0xff, RZ, 0xc0, !PT ;  /* 0x000000ff3cff7812 */ /* 0x000fe4000784c0ff */
[----:B------:R-:W-:Y:S04]  /*4720*/  PLOP3.LUT P0, PT, PT, PT, UP0, 0x80, 0x8 ;  /* 0x000000000008781c */ /* 0x000fe80003f0f008 */
[----:B------:R-:W-:Y:S07]  /*4730*/  PLOP3.LUT P0, PT, P0, PT, PT, 0x8, 0x80 ;  /* 0x000000000080781c */ /* 0x000fee000070e170 */
[----:B------:R-:W-:Y:S11]  /*4740*/  @P2 FSETP.EQ.AND P0, PT, R35, RZ, PT ;  /* 0x000000ff2300220b */ /* 0x000ff60003f02000 */
[----:B------:R-:W-:Y:S02]  /*4750*/  @!UPT UIADD3 URZ, UPT, UPT, URZ, URZ, URZ ;  /* 0x000000fffffff290 */ /* 0x000fe4000fffe0ff */
.L_x_83:
[----:B------:R-:W-:Y:S01]  /*4760*/  ULEA UR15, UR13, UR7, 0x3 ;  /* 0x000000070d0f7291 */ /* 0x000fe2000f8e18ff */
[----:B------:R-:W-:Y:S02]  /*4770*/  SHF.L.U32 R9, R32, 0x1f, RZ ;  /* 0x0000001f20097819 */ /* 0x000fe400000006ff */
[----:B------:R-:W-:Y:S04]  /*4780*/  ELECT P4, URZ, PT ;  /* 0x0000000000ff782f */ /* 0x000fe80003880000 */
[----:B------:R-:W-:Y:S02]  /*4790*/  PLOP3.LUT P4, PT, P0, P4, PT, 0xf2, 0x2f ;  /* 0x00000000002f781c */ /* 0x000fe40000789e72 */
[----:B------:R-:W3:Y:S11]  /*47a0*/  SYNCS.PHASECHK.TRANS64.TRYWAIT P2, [UR15+0xe8], R9 ;  /* 0x0000e809ff0075a7 */ /* 0x000ef6000804110f */
[----:B-1----:R-:W-:Y:S05]  /*47b0*/  @!P4 IADD3 R8, P0, PT, R30, 0x580, RZ ;  /* 0x000005801e08c810 */ /* 0x002fea0007f1e0ff */
[----:B--2---:R-:W-:Y:S01]  /*47c0*/  @!P4 IMAD.X R2, RZ, RZ, R31, P0 ;  /* 0x000000ffff02c224 */ /* 0x004fe200000e061f */
[----:B---3--:R-:W-:Y:S07]  /*47d0*/  @!P2 BRA `(.L_x_84) ;  /* 0x000000340098a947 */ /* 0x008fee0003800000 */
.L_x_173:
[----:B------:R-:W2:Y:S01]  /*47e0*/  LDC.64 R12, c[0x0][0xb18] ;  /* 0x0002c600ff0c7b82 */ /* 0x000ea20000000a00 */
[----:B------:R-:W-:Y:S01]  /*47f0*/  @!P4 R2UR UR8, R2 ;  /* 0x000000000208c2ca */ /* 0x000fe200000e0000 */
[----:B------:R-:W-:Y:S01]  /*4800*/  VOTEU.ALL UP2, P4 ;  /* 0x0000000000ff7886 */ /* 0x000fe20002040000 */
[----:B------:R-:W-:Y:S01]  /*4810*/  @!P4 R2UR UR9, R8 ;  /* 0x000000000809c2ca */ /* 0x000fe200000e0000 */
[----:B------:R-:W-:Y:S01]  /*4820*/  VOTEU.ALL UP1, P4 ;  /* 0x0000000000ff7886 */ /* 0x000fe20002020000 */
[----:B-1----:R-:W-:Y:S03]  /*4830*/  @!P4 IMAD.MOV.U32 R0, RZ, RZ, 0x1000 ;  /* 0x00001000ff00c424 */ /* 0x002fe600078e00ff */
[----:B------:R-:W1:Y:S01]  /*4840*/  @!P1 LDC R2, c[0x0][0xb0c] ;  /* 0x0002c300ff029b82 */ /* 0x000e620000000800 */
[----:B------:R-:W-:Y:S01]  /*4850*/  UMOV UR20, 0x0 ;  /* 0x0000000000147882 */ /* 0x000fe20000000000 */
[----:B------:R-:W-:Y:S01]  /*4860*/  UMOV UR21, 0x10000000 ;  /* 0x1000000000157882 */ /* 0x000fe20000000000 */
[----:B------:R-:W-:Y:S01]  /*4870*/  UMOV UR12, UR36 ;  /* 0x00000024000c7c82 */ /* 0x000fe20008000000 */
[----:B------:R-:W-:Y:S01]  /*4880*/  UIADD3 UR14, UPT, UPT, UR13, 0x1, URZ ;  /* 0x000000010d0e7890 */ /* 0x000fe2000fffe0ff */
[----:B------:R-:W-:Y:S01]  /*4890*/  @P3 SHF.R.U32.HI R27, RZ, 0x10, R17 ;  /* 0x00000010ff1b3819 */ /* 0x000fe20000011611 */
[----:B------:R-:W-:Y:S02]  /*48a0*/  VIADD R29, R29, 0x1 ;  /* 0x000000011d1d7836 */ /* 0x000fe40000000000 */
[----:B------:R-:W-:Y:S01]  /*48b0*/  IMAD.U32 R9, RZ, RZ, UR8 ;  /* 0x00000008ff097e24 */ /* 0x000fe2000f8e00ff */
[----:B------:R-:W-:Y:S01]  /*48c0*/  @!UP2 ULEA UR8, UR13, UR7, 0xc ;  /* 0x000000070d08a291 */ /* 0x000fe2000f8e60ff */
[----:B------:R-:W-:Y:S01]  /*48d0*/  IMAD.U32 R8, RZ, RZ, UR9 ;  /* 0x00000009ff087e24 */ /* 0x000fe2000f8e00ff */
[----:B------:R-:W-:Y:S02]  /*48e0*/  UIADD3 UR9, UPT, UPT, UR15, 0xd0, URZ ;  /* 0x000000d00f097890 */ /* 0x000fe4000fffe0ff */
[----:B------:R-:W-:Y:S01]  /*48f0*/  @!P4 R2UR UR19, R9 ;  /* 0x000000000913c2ca */ /* 0x000fe200000e0000 */
[----:B------:R-:W-:Y:S01]  /*4900*/  @!UP2 UIADD3 UR8, UPT, UPT, UR8, 0x200, URZ ;  /* 0x000002000808a890 */ /* 0x000fe2000fffe0ff */
[----:B------:R-:W-:Y:S01]  /*4910*/  @!P4 R2UR UR18, R8 ;  /* 0x000000000812c2ca */ /* 0x000fe200000e0000 */
[----:B------:R-:W-:Y:S01]  /*4920*/  UISETP.NE.AND UP5, UPT, UR14, 0x3, UPT ;  /* 0x000000030e00788c */ /* 0x000fe2000bfa5270 */
[----:B------:R-:W3:Y:S01]  /*4930*/  LDC.64 R8, c[0x0][0xb10] ;  /* 0x0002c400ff087b82 */ /* 0x000ee20000000a00 */
[----:B------:R-:W-:Y:S02]  /*4940*/  UPRMT UR16, UR37, 0x654, UR9 ;  /* 0x0000065425107896 */ /* 0x000fe40008000009 */
[----:B------:R-:W-:Y:S02]  /*4950*/  USEL UR17, URZ, 0x1, UP5 ;  /* 0x00000001ff117887 */ /* 0x000fe4000a800000 */
[----:B------:R-:W-:Y:S04]  /*4960*/  USEL UR14, UR14, URZ, UP5 ;  /* 0x000000ff0e0e7287 */ /* 0x000fe8000a800000 */
[----:B------:R-:W-:Y:S01]  /*4970*/  ULEA UR13, UR14, UR7, 0x3 ;  /* 0x000000070e0d7291 */ /* 0x000fe2000f8e18ff */
[----:B------:R-:W-:Y:S01]  /*4980*/  LOP3.LUT R32, R32, UR17, RZ, 0x3c, !PT ;  /* 0x0000001120207c12 */ /* 0x000fe2000f8e3cff */
[----:B------:R1:W-:Y:S01]  /*4990*/  @!UP1 UTMALDG.3D [UR8], [UR18], desc[UR20] ;  /* 0x00001408120095b4 */ /* 0x0003e20008011000 */
[----:B------:R5:W-:Y:S02]  /*49a0*/  @!P4 SYNCS.ARRIVE.TRANS64.RED.A0TR RZ, [UR15+0xd0], R0 ;  /* 0x0000d000ffffc9a7 */ /* 0x000be4000830040f */
[----:B------:R-:W-:Y:S01]  /*49b0*/  SHF.L.U32 R20, R32, 0x1f, RZ ;  /* 0x0000001f20147819 */ /* 0x000fe200000006ff */
[C---:B---3--:R-:W-:Y:S01]  /*49c0*/  @!P1 IMAD.HI.U32 R8, R11.reuse, R8, RZ ;  /* 0x000000080b089227 */ /* 0x048fe200078e00ff */
[----:B--2---:R-:W-:Y:S02]  /*49d0*/  @!P1 ISETP.NE.AND P0, PT, R12, 0x1, PT ;  /* 0x000000010c00980c */ /* 0x004fe40003f05270 */
[----:B-1----:R-:W-:Y:S01]  /*49e0*/  @!P1 ISETP.NE.AND P2, PT, R2, 0x1, PT ;  /* 0x000000010200980c */ /* 0x002fe20003f45270 */
[----:B------:R-:W-:Y:S01]  /*49f0*/  SYNCS.ARRIVE.TRANS64.RED.A1T0 RZ, [UR16], RZ ;  /* 0x000000ffffff79a7 */ /* 0x000fe20008100410 */
[C---:B------:R-:W-:Y:S01]  /*4a00*/  @!P1 IMAD.HI.U32 R13, R10.reuse, R13, RZ ;  /* 0x0000000d0a0d9227 */ /* 0x040fe200078e00ff */
[----:B------:R-:W-:Y:S04]  /*4a10*/  @!P1 SHF.R.U32.HI R8, RZ, R9, R8 ;  /* 0x00000009ff089219 */ /* 0x000fe80000011608 */
[----:B------:R-:W-:Y:S01]  /*4a20*/  @!P1 SEL R8, R11, R8, !P2 ;  /* 0x000000080b089207 */ /* 0x000fe20005000000 */
[----:B------:R-:W1:Y:S01]  /*4a30*/  SYNCS.PHASECHK.TRANS64.TRYWAIT P5, [UR13+0xe8], R20 ;  /* 0x0000e814ff0075a7 */ /* 0x000e6200080a110d */
[----:B-----5:R-:W2:Y:S02]  /*4a40*/  @!P1 LDC R0, c[0x0][0xb20] ;  /* 0x0002c800ff009b82 */ /* 0x020ea40000000800 */
[----:B--2---:R-:W-:Y:S04]  /*4a50*/  @!P1 SHF.R.U32.HI R0, RZ, R0, R13 ;  /* 0x00000000ff009219 */ /* 0x004fe8000001160d */
[----:B------:R-:W-:Y:S05]  /*4a60*/  @!P1 SEL R9, R10, R0, !P0 ;  /* 0x000000000a099207 */ /* 0x000fea0004000000 */
[----:B------:R-:W-:Y:S02]  /*4a70*/  @!P1 IMAD.IADD R0, R9, 0x1, -R8 ;  /* 0x0000000109009824 */ /* 0x000fe400078e0a08 */
[----:B------:R-:W-:Y:S02]  /*4a80*/  @!P1 IMAD.IADD R8, R8, 0x1, -R9 ;  /* 0x0000000108089824 */ /* 0x000fe400078e0a09 */
[----:B------:R-:W-:Y:S02]  /*4a90*/  @!P1 IMAD R11, R0, R2, R11 ;  /* 0x00000002000b9224 */ /* 0x000fe400078e020b */
[----:B------:R-:W-:Y:S01]  /*4aa0*/  @!P1 IMAD R10, R8, R12, R10 ;  /* 0x0000000c080a9224 */ /* 0x000fe200078e020a */
[----:B-1----:R-:W-:Y:S06]  /*4ab0*/  @!P5 BRA `(.L_x_85) ;  /* 0x0000003000f8d947 */ /* 0x002fec0003800000 */
.L_x_175:
[----:B------:R-:W-:Y:S01]  /*4ac0*/  @!P4 IADD3 R2, P0, PT, R30, 0x580, RZ ;  /* 0x000005801e02c810 */ /* 0x000fe20007f1e0ff */
[----:B------:R-:W-:Y:S01]  /*4ad0*/  UMOV UR18, 0x0 ;  /* 0x0000000000127882 */ /* 0x000fe20000000000 */
[----:B------:R-:W-:Y:S01]  /*4ae0*/  UMOV UR19, 0x10000000 ;  /* 0x1000000000137882 */ /* 0x000fe20000000000 */
[----:B------:R-:W-:Y:S01]  /*4af0*/  VOTEU.ALL UP1, P4 ;  /* 0x0000000000ff7886 */ /* 0x000fe20002020000 */
[----:B------:R-:W-:Y:S01]  /*4b00*/  @!P4 R2UR UR9, R2 ;  /* 0x000000000209c2ca */ /* 0x000fe200000e0000 */
[----:B-1----:R-:W-:Y:S01]  /*4b10*/  @!P4 IMAD.X R0, RZ, RZ, R31, P0 ;  /* 0x000000ffff00c224 */ /* 0x002fe200000e061f */
[----:B------:R-:W-:Y:S01]  /*4b20*/  UMOV UR12, UR36 ;  /* 0x00000024000c7c82 */ /* 0x000fe20008000000 */
[----:B------:R-:W-:Y:S01]  /*4b30*/  @P3 R2UR UR36, R27 ;  /* 0x000000001b2432ca */ /* 0x000fe200000e0000 */
[----:B------:R-:W-:Y:S01]  /*4b40*/  @!UP1 ULEA UR15, UR14, UR7, 0xc ;  /* 0x000000070e0f9291 */ /* 0x000fe2000f8e60ff */
[----:B------:R-:W-:Y:S01]  /*4b50*/  ISETP.NE.AND P0, PT, R29, 0x2, PT ;  /* 0x000000021d00780c */ /* 0x000fe20003f05270 */
[----:B------:R-:W-:Y:S01]  /*4b60*/  @!UP1 UIADD3 UR10, UPT, UPT, UR10, 0x20, URZ ;  /* 0x000000200a0a9890 */ /* 0x000fe2000fffe0ff */
[----:B------:R-:W-:Y:S01]  /*4b70*/  @!P4 R2UR UR8, R0 ;  /* 0x000000000008c2ca */ /* 0x000fe200000e0000 */
[----:B------:R-:W-:Y:S01]  /*4b80*/  IMAD.IADD R20, R10, 0x1, R58 ;  /* 0x000000010a147824 */ /* 0x000fe200078e023a */
[----:B------:R-:W-:Y:S01]  /*4b90*/  SEL R0, RZ, 0x1, P0 ;  /* 0x00000001ff007807 */ /* 0x000fe20000000000 */
[----:B------:R-:W-:Y:S01]  /*4ba0*/  IMAD.IADD R21, R11, 0x1, R59 ;  /* 0x000000010b157824 */ /* 0x000fe200078e023b */
[----:B------:R-:W-:Y:S02]  /*4bb0*/  SEL R29, R29, RZ, P0 ;  /* 0x000000ff1d1d7207 */ /* 0x000fe40000000000 */
[----:B------:R-:W-:Y:S01]  /*4bc0*/  IMAD.U32 R8, RZ, RZ, UR9 ;  /* 0x00000009ff087e24 */ /* 0x000fe2000f8e00ff */
[----:B------:R-:W-:Y:S01]  /*4bd0*/  UIADD3 UR9, UPT, UPT, UR13, 0xd0, URZ ;  /* 0x000000d00d097890 */ /* 0x000fe2000fffe0ff */
[----:B------:R-:W-:Y:S03]  /*4be0*/  LOP3.LUT R28, R28, R0, RZ, 0x3c, !PT ;  /* 0x000000001c1c7212 */ /* 0x000fe600078e3cff */
[----:B------:R-:W-:Y:S02]  /*4bf0*/  @!P4 R2UR UR16, R8 ;  /* 0x000000000810c2ca */ /* 0x000fe400000e0000 */
[----:B------:R-:W-:Y:S01]  /*4c00*/  IMAD.U32 R9, RZ, RZ, UR8 ;  /* 0x00000008ff097e24 */ /* 0x000fe2000f8e00ff */
[----:B------:R-:W-:Y:S01]  /*4c10*/  @!UP1 UIADD3 UR8, UPT, UPT, UR15, 0x200, URZ ;  /* 0x000002000f089890 */ /* 0x000fe2000fffe0ff */
[----:B------:R-:W-:Y:S01]  /*4c20*/  VOTEU.ALL UP1, P4 ;  /* 0x0000000000ff7886 */ /* 0x000fe20002020000 */
[----:B------:R-:W-:Y:S02]  /*4c30*/  UPRMT UR15, UR37, 0x654, UR9 ;  /* 0x00000654250f7896 */ /* 0x000fe40008000009 */
[----:B------:R-:W-:Y:S11]  /*4c40*/  @!P4 R2UR UR17, R9 ;  /* 0x000000000911c2ca */ /* 0x000ff600000e0000 */
[----:B------:R-:W-:Y:S02]  /*4c50*/  @!UPT UIADD3 URZ, UPT, UPT, URZ, URZ, URZ ;  /* 0x000000fffffff290 */ /* 0x000fe4000fffe0ff */
[----:B------:R2:W-:Y:S01]  /*4c60*/  @!UP1 UTMALDG.3D [UR8], [UR16], desc[UR18] ;  /* 0x00001208100095b4 */ /* 0x0005e20008011000 */
[----:B------:R2:W-:Y:S01]  /*4c70*/  @!P4 SYNCS.ARRIVE.TRANS64.RED.A0TR RZ, [UR13+0xd0], R25 ;  /* 0x0000d019ffffc9a7 */ /* 0x0005e2000830040d */
[----:B------:R-:W-:Y:S04]  /*4c80*/  UIADD3 UR13, UPT, UPT, UR14, 0x1, URZ ;  /* 0x000000010e0d7890 */ /* 0x000fe8000fffe0ff */
[----:B------:R-:W-:Y:S04]  /*4c90*/  UISETP.NE.AND UP1, UPT, UR13, 0x3, UPT ;  /* 0x000000030d00788c */ /* 0x000fe8000bf25270 */
[----:B------:R-:W-:Y:S02]  /*4ca0*/  USEL UR14, URZ, 0x1, UP1 ;  /* 0x00000001ff0e7887 */ /* 0x000fe40008800000 */
[----:B------:R-:W-:Y:S02]  /*4cb0*/  USEL UR13, UR13, URZ, UP1 ;  /* 0x000000ff0d0d7287 */ /* 0x000fe40008800000 */
[----:B------:R-:W-:Y:S02]  /*4cc0*/  UPLOP3.LUT UP1, UPT, UPT, UPT, UPT, 0x80, 0x8 ;  /* 0x000000000008789c */ /* 0x000fe40003f2f070 */
[----:B------:R-:W-:Y:S01]  /*4cd0*/  LOP3.LUT R32, R32, UR14, RZ, 0x3c, !PT ;  /* 0x0000000e20207c12 */ /* 0x000fe2000f8e3cff */
[----:B------:R-:W-:Y:S01]  /*4ce0*/  SYNCS.ARRIVE.TRANS64.RED.A1T0 RZ, [UR15], RZ ;  /* 0x000000ffffff79a7 */ /* 0x000fe2000810040f */
[----:B------:R-:W-:Y:S07]  /*4cf0*/  @P3 BRA `(.L_x_86) ;  /* 0xfffffff4001c3947 */ /* 0x000fee000383ffff */
[----:B------:R-:W-:Y:S01]  /*4d00*/  UIADD3 UR7, UPT, UPT, UR7, 0xe8, URZ ;  /* 0x000000e807077890 */ /* 0x000fe2000fffe0ff */
[----:B------:R-:W-:-:S03]  /*4d10*/  SHF.L.U32 R2, R32, 0x1f, RZ ;  /* 0x0000001f20027819 */ /* 0x000fc600000006ff */
[----:B------:R-:W-:-:S09]  /*4d20*/  ULEA UR4, UR13, UR7, 0x3 ;  /* 0x000000070d047291 */ /* 0x000fd2000f8e18ff */
[----:B------:R-:W1:Y:S02]  /*4d30*/  SYNCS.PHASECHK.TRANS64.TRYWAIT P0, [UR4], R2 ;  /* 0x00000002ff0075a7 */ /* 0x000e640008001104 */
[----:B-1----:R-:W-:Y:S05]  /*4d40*/  @!P0 BRA `(.L_x_87) ;  /* 0x00000030006c8947 */ /* 0x002fea0003800000 */
.L_x_177:
        /* <DEDUP_REMOVED lines=9> */
.L_x_179:
[----:B------:R-:W-:-:S04]  /*4de0*/  UIADD3 UR5, UPT, UPT, UR5, 0x1, URZ ;  /* 0x0000000105057890 */ /* 0x000fc8000fffe0ff */
[----:B------:R-:W-:-:S04]  /*4df0*/  UISETP.NE.AND UP0, UPT, UR5, 0x3, UPT ;  /* 0x000000030500788c */ /* 0x000fc8000bf05270 */
[----:B------:R-:W-:Y:S02]  /*4e00*/  USEL UR4, URZ, 0x1, UP0 ;  /* 0x00000001ff047887 */ /* 0x000fe40008000000 */
[----:B------:R-:W-:-:S04]  /*4e10*/  USEL UR5, UR5, URZ, UP0 ;  /* 0x000000ff05057287 */ /* 0x000fc80008000000 */
[----:B------:R-:W-:Y:S01]  /*4e20*/  ULEA UR5, UR5, UR7, 0x3 ;  /* 0x0000000705057291 */ /* 0x000fe2000f8e18ff */
[----:B-1----:R-:W-:-:S04]  /*4e30*/  LOP3.LUT R2, R32, UR4, RZ, 0x3c, !PT ;  /* 0x0000000420027c12 */ /* 0x002fc8000f8e3cff */
[----:B------:R-:W-:Y:S01]  /*4e40*/  SHF.L.U32 R2, R2, 0x1f, RZ ;  /* 0x0000001f02027819 */ /* 0x000fe200000006ff */
[----:B------:R-:W-:-:S07]  /*4e50*/  IMAD.U32 R0, RZ, RZ, UR5 ;  /* 0x00000005ff007e24 */ /* 0x000fce000f8e00ff */
.L_x_89:
[----:B-1----:R1:W3:Y:S02]  /*4e60*/  SYNCS.PHASECHK.TRANS64.TRYWAIT P0, [R0+URZ], R2 ;  /* 0x00000002000075a7 */ /* 0x0022e400080011ff */
[----:B---3--:R-:W-:Y:S05]  /*4e70*/  @!P0 NANOSLEEP.SYNCS 0x989680 ;  /* 0x009896800000895d */ /* 0x008fea0003900000 */
[----:B------:R-:W3:Y:S02]  /*4e80*/  @!P0 SYNCS.PHASECHK.TRANS64 P0, [R0+URZ], R2 ;  /* 0x00000002000085a7 */ /* 0x000ee400080010ff */
[----:B--23--:R-:W-:Y:S05]  /*4e90*/  @P0 EXIT ;  /* 0x000000000000094d */ /* 0x00cfea0003800000 */
[----:B------:R-:W-:Y:S05]  /*4ea0*/  BRA `(.L_x_89) ;  /* 0xfffffffc00ec7947 */ /* 0x000fea000383ffff */
.L_x_77:
[----:B------:R-:W-:-:S06]  /*4eb0*/  UISETP.GE.AND UP1, UPT, UR8, 0x4, UPT ;  /* 0x000000040800788c */ /* 0x000fcc000bf26270 */
[----:B------:R-:W-:-:S13]  /*4ec0*/  PLOP3.LUT P0, PT, PT, PT, UP1, 0x80, 0x8 ;  /* 0x000000000008781c */ /* 0x000fda0003f0f018 */
[----:B------:R-:W-:Y:S05]  /*4ed0*/  @!P0 EXIT ;  /* 0x000000000000894d */ /* 0x000fea0003800000 */
[----:B------:R-:W-:Y:S01]  /*4ee0*/  BAR.SYNC.DEFER_BLOCKING 0x6, 0xa0 ;  /* 0x0182800000007b1d */ /* 0x000fe20000010000 */
[C---:B------:R-:W-:Y:S01]  /*4ef0*/  IMAD.SHL.U32 R3, R70.reuse, 0x20, RZ ;  /* 0x0000002046037824 */ /* 0x040fe200078e00ff */
[----:B------:R-:W-:Y:S01]  /*4f00*/  SHF.R.U32.HI R4, RZ, 0x1, R70 ;  /* 0x00000001ff047819 */ /* 0x000fe20000011646 */
[C---:B------:R-:W-:Y:S01]  /*4f10*/  IMAD.SHL.U32 R64, R70.reuse, 0x10, RZ ;  /* 0x0000001046407824 */ /* 0x040fe200078e00ff */
[C---:B------:R-:W-:Y:S01]  /*4f20*/  LOP3.LUT P0, RZ, R70.reuse, 0x4, RZ, 0xc0, !PT ;  /* 0x0000000446ff7812 */ /* 0x040fe2000780c0ff */
[----:B------:R-:W-:Y:S01]  /*4f30*/  IMAD.U32 R32, R70, 0x10000, RZ ;  /* 0x0001000046207824 */ /* 0x000fe200078e00ff */
[----:B------:R-:W-:Y:S02]  /*4f40*/  UMOV UR48, 0x400 ;  /* 0x0000040000307882 */ /* 0x000fe40000000000 */
[----:B------:R-:W1:Y:S01]  /*4f50*/  LDC R63, c[0x0][0x370] ;  /* 0x0000dc00ff3f7b82 */ /* 0x000e620000000800 */
[----:B------:R-:W-:Y:S01]  /*4f60*/  ULEA UR48, UR37, UR48, 0x18 ;  /* 0x0000003025307291 */ /* 0x000fe2000f8ec0ff */
[----:B------:R-:W-:Y:S01]  /*4f70*/  LOP3.LUT R2, R3, 0xc0, RZ, 0xc0, !PT ;  /* 0x000000c003027812 */ /* 0x000fe200078ec0ff */
[----:B------:R-:W-:Y:S01]  /*4f80*/  IMAD.MOV.U32 R69, RZ, RZ, 0x10 ;  /* 0x00000010ff457424 */ /* 0x000fe200078e00ff */
[----:B------:R-:W-:Y:S01]  /*4f90*/  LOP3.LUT R64, R64, 0x600, RZ, 0xc0, !PT ;  /* 0x0000060040407812 */ /* 0x000fe200078ec0ff */
[----:B------:R-:W-:Y:S01]  /*4fa0*/  IMAD.MOV.U32 R31, RZ, RZ, RZ ;  /* 0x000000ffff1f7224 */ /* 0x000fe200078e00ff */
[----:B------:R-:W-:Y:S01]  /*4fb0*/  LOP3.LUT R4, R2, 0x8, R4, 0xf8, !PT ;  /* 0x0000000802047812 */ /* 0x000fe200078ef804 */
[----:B------:R-:W-:Y:S01]  /*4fc0*/  IMAD.SHL.U32 R2, R70, 0x4, RZ ;  /* 0x0000000446027824 */ /* 0x000fe200078e00ff */
[----:B------:R-:W2:Y:S01]  /*4fd0*/  LDC R28, c[0x0][0xb0c] ;  /* 0x0002c300ff1c7b82 */ /* 0x000ea20000000800 */
[--C-:B------:R-:W-:Y:S01]  /*4fe0*/  LOP3.LUT R64, R64, 0x20, R3.reuse, 0xf8, !PT ;  /* 0x0000002040407812 */ /* 0x100fe200078ef803 */
[----:B------:R-:W-:Y:S01]  /*4ff0*/  IMAD.MOV.U32 R68, RZ, RZ, RZ ;  /* 0x000000ffff447224 */ /* 0x000fe200078e00ff */
[----:B------:R-:W-:Y:S01]  /*5000*/  LOP3.LUT R32, R32, 0x600000, RZ, 0xc0, !PT ;  /* 0x0060000020207812 */ /* 0x000fe200078ec0ff */
[----:B------:R-:W-:Y:S01]  /*5010*/  IMAD.MOV.U32 R73, RZ, RZ, RZ ;  /* 0x000000ffff497224 */ /* 0x000fe200078e00ff */
[----:B------:R-:W-:Y:S01]  /*5020*/  LOP3.LUT R2, R4, 0x18, R2, 0x78, !PT ;  /* 0x0000001804027812 */ /* 0x000fe200078e7802 */
[----:B------:R-:W-:Y:S01]  /*5030*/  IMAD.MOV.U32 R67, RZ, RZ, RZ ;  /* 0x000000ffff437224 */ /* 0x000fe200078e00ff */
[----:B------:R-:W-:Y:S01]  /*5040*/  LOP3.LUT R64, R64, 0x100, R3, 0xf8, !PT ;  /* 0x0000010040407812 */ /* 0x000fe200078ef803 */
[----:B------:R-:W4:Y:S01]  /*5050*/  LDC R61, c[0x0][0xb20] ;  /* 0x0002c800ff3d7b82 */ /* 0x000f220000000800 */
[----:B------:R-:W3:Y:S01]  /*5060*/  LDS R0, [UR48+0x1c0] ;  /* 0x0001c030ff007984 */ /* 0x000ee20008000800 */
[----:B------:R-:W-:Y:S01]  /*5070*/  LOP3.LUT R70, R70, 0x60, RZ, 0xc0, !PT ;  /* 0x0000006046467812 */ /* 0x000fe200078ec0ff */
[----:B------:R-:W1:Y:S01]  /*5080*/  LDCU.64 UR54, c[0x0][0x348] ;  /* 0x00006900ff3677ac */ /* 0x000e620008000a00 */
[----:B------:R-:W-:-:S02]  /*5090*/  LOP3.LUT R64, R64, R2, RZ, 0xfc, !PT ;  /* 0x0000000240407212 */ /* 0x000fc400078efcff */
[----:B------:R-:W-:Y:S01]  /*50a0*/  SEL R69, R69, 0xfffffff0, !P0 ;  /* 0xfffffff045457807 */ /* 0x000fe20004000000 */
[----:B------:R-:W1:Y:S01]  /*50b0*/  LDCU.64 UR38, c[0x0][0x888] ;  /* 0x00011100ff2677ac */ /* 0x000e620008000a00 */
[----:B------:R-:W1:Y:S01]  /*50c0*/  LDC R27, c[0x0][0xb30] ;  /* 0x0002cc00ff1b7b82 */ /* 0x000e620000000800 */
[----:B------:R-:W1:Y:S01]  /*50d0*/  LDCU.64 UR44, c[0x0][0x890] ;  /* 0x00011200ff2c77ac */ /* 0x000e620008000a00 */
[----:B------:R-:W-:-:S06]  /*50e0*/  UMOV UR51, 0x1 ;  /* 0x0000000100337882 */ /* 0x000fcc0000000000 */
[----:B------:R-:W1:Y:S01]  /*50f0*/  LDC.64 R56, c[0x0][0xb10] ;  /* 0x0002c400ff387b82 */ /* 0x000e620000000a00 */
[----:B------:R-:W-:Y:S01]  /*5100*/  UMOV UR56, URZ ;  /* 0x000000ff00387c82 */ /* 0x000fe20008000000 */
[----:B------:R-:W-:Y:S01]  /*5110*/  UIADD3 UR52, UPT, UPT, UR48, 0x200, URZ ;  /* 0x0000020030347890 */ /* 0x000fe2000fffe0ff */
[----:B------:R-:W-:Y:S01]  /*5120*/  UMOV UR50, URZ ;  /* 0x000000ff00327c82 */ /* 0x000fe20008000000 */
[----:B------:R-:W-:-:S04]  /*5130*/  UMOV UR49, URZ ;  /* 0x000000ff00317c82 */ /* 0x000fc80008000000 */
[----:B------:R-:W1:Y:S08]  /*5140*/  LDC.64 R24, c[0x0][0xb18] ;  /* 0x0002c600ff187b82 */ /* 0x000e700000000a00 */
[----:B------:R-:W1:Y:S08]  /*5150*/  LDC.64 R22, c[0x0][0xb28] ;  /* 0x0002ca00ff167b82 */ /* 0x000e700000000a00 */
[----:B------:R-:W1:Y:S01]  /*5160*/  LDC.64 R54, c[0x0][0x8b0] ;  /* 0x00022c00ff367b82 */ /* 0x000e620000000a00 */
[----:B---3--:R-:W-:-:S07]  /*5170*/  IMAD.IADD R32, R0, 0x1, R32 ;  /* 0x0000000100207824 */ /* 0x008fce00078e0220 */
[----:B------:R-:W3:Y:S08]  /*5180*/  LDC.64 R52, c[0x0][0x8a8] ;  /* 0x00022a00ff347b82 */ /* 0x000ef00000000a00 */
[----:B--2-4-:R-:W1:Y:S02]  /*5190*/  LDC R62, c[0x0][0x374] ;  /* 0x0000dd00ff3e7b82 */ /* 0x014e640000000800 */
.L_x_120:
[----:B------:R-:W-:Y:S02]  /*51a0*/  LEA R0, R73, UR48, 0x3 ;  /* 0x0000003049007c11 */ /* 0x000fe4000f8e18ff */
[----:B------:R-:W-:Y:S02]  /*51b0*/  SHF.L.U32 R2, R67, 0x1f, RZ ;  /* 0x0000001f43027819 */ /* 0x000fe400000006ff */
[----:B-1----:R-:W-:Y:S02]  /*51c0*/  LEA R16, R73, UR48, 0x4 ;  /* 0x0000003049107c11 */ /* 0x002fe4000f8e20ff */
[----:B------:R-:W2:Y:S02]  /*51d0*/  SYNCS.PHASECHK.TRANS64.TRYWAIT P0, [R0+URZ+0x110], R2 ;  /* 0x00011002000075a7 */ /* 0x000ea400080011ff */
[----:B--2---:R-:W-:Y:S05]  /*51e0*/  @!P0 BRA `(.L_x_90) ;  /* 0x0000002c00748947 */ /* 0x004fea0003800000 */
.L_x_180:
[----:B------:R-:W4:Y:S01]  /*51f0*/  LDC.64 R10, c[0x0][0xb10] ;  /* 0x0002c400ff0a7b82 */ /* 0x000f220000000a00 */
[----:B------:R-:W3:Y:S01]  /*5200*/  LDS.128 R16, [R16+0x1a0] ;  /* 0x0001a00010107984 */ /* 0x000ee20000000c00 */
[----:B-1----:R-:W-:Y:S01]  /*5210*/  ISETP.NE.AND P1, PT, R27, 0x1, PT ;  /* 0x000000011b00780c */ /* 0x002fe20003f25270 */
[----:B--2---:R-:W-:Y:S01]  /*5220*/  VIADD R0, R0, 0x120 ;  /* 0x0000012000007836 */ /* 0x004fe20000000000 */
[----:B------:R-:W-:Y:S04]  /*5230*/  ISETP.GE.AND P0, PT, R26, 0x1, PT ;  /* 0x000000011a00780c */ /* 0x000fe80003f06270 */
[----:B------:R-:W1:Y:S01]  /*5240*/  LDC.64 R8, c[0x0][0xb18] ;  /* 0x0002c600ff087b82 */ /* 0x000e620000000a00 */
[----:B------:R-:W-:Y:S01]  /*5250*/  PRMT R0, RZ, 0x654, R0 ;  /* 0x00000654ff007816 */ /* 0x000fe20000000000 */
[----:B------:R-:W-:Y:S01]  /*5260*/  @!PT LDS RZ, [RZ] ;  /* 0x00000000fffff984 */ /* 0x000fe20000000800 */
[----:B------:R-:W-:Y:S01]  /*5270*/  @!PT LDS RZ, [RZ] ;  /* 0x00000000fffff984 */ /* 0x000fe20000000800 */
[----:B------:R-:W-:Y:S01]  /*5280*/  @!PT LDS RZ, [RZ] ;  /* 0x00000000fffff984 */ /* 0x000fe20000000800 */
[----:B------:R-:W-:Y:S01]  /*5290*/  @!PT LDS RZ, [RZ] ;  /* 0x00000000fffff984 */ /* 0x000fe20000000800 */
[----:B------:R2:W-:Y:S06]  /*52a0*/  MEMBAR.ALL.CTA ;  /* 0x0000000000007992 */ /* 0x0005ec0000008000 */
[----:B--2---:R-:W2:Y:S01]  /*52b0*/  FENCE.VIEW.ASYNC.S ;  /* 0x00000000000073c6 */ /* 0x004ea20000000000 */
[----:B------:R-:W1:Y:S08]  /*52c0*/  @!P1 LDC R12, c[0x0][0xb20] ;  /* 0x0002c800ff0c9b82 */ /* 0x000e700000000800 */
[----:B------:R-:W1:Y:S01]  /*52d0*/  @!P1 LDC R7, c[0x0][0xb0c] ;  /* 0x0002c300ff079b82 */ /* 0x000e620000000800 */
[----:B--2---:R2:W-:Y:S01]  /*52e0*/  SYNCS.ARRIVE.TRANS64.RED.A1T0 RZ, [R0+URZ], RZ ;  /* 0x000000ff00ff79a7 */ /* 0x0045e200081004ff */
[----:B---3--:R-:W-:Y:S04]  /*52f0*/  LOP3.LUT P4, RZ, R18, 0x1, RZ, 0xc0, !PT ;  /* 0x0000000112ff7812 */ /* 0x008fe8000788c0ff */
[----:B------:R-:W-:Y:S09]  /*5300*/  P2R R71, PR, RZ, 0x10 ;  /* 0x00000010ff477803 */ /* 0x000ff20000000000 */
[----:B------:R-:W-:Y:S02]  /*5310*/  @P4 MOV R30, R16 ;  /* 0x00000010001e4202 */ /* 0x000fe40000000f00 */
[----:B------:R-:W-:Y:S01]  /*5320*/  @P4 LOP3.LUT R29, R17, 0xffff, RZ, 0xc0, !PT ;  /* 0x0000ffff111d4812 */ /* 0x000fe200078ec0ff */
[----:B--2-4-:R-:W-:Y:S06]  /*5330*/  @!P0 BRA `(.L_x_91) ;  /* 0x0000000000a48947 */ /* 0x014fec0003800000 */
[----:B------:R-:W-:Y:S01]  /*5340*/  IMAD.HI.U32 R0, R62, R25, RZ ;  /* 0x000000193e007227 */ /* 0x000fe200078e00ff */
[----:B------:R-:W-:Y:S02]  /*5350*/  ISETP.NE.AND P0, PT, R24, 0x1, PT ;  /* 0x000000011800780c */ /* 0x000fe40003f05270 */
[----:B------:R-:W-:Y:S01]  /*5360*/  ISETP.NE.AND P2, PT, R26, 0x1, PT ;  /* 0x000000011a00780c */ /* 0x000fe20003f45270 */
[----:B------:R-:W-:Y:S01]  /*5370*/  IMAD.HI.U32 R4, R63, R56, RZ ;  /* 0x000000383f047227 */ /* 0x000fe200078e00ff */
[----:B------:R-:W-:Y:S02]  /*5380*/  SHF.R.U32.HI R0, RZ, R61, R0 ;  /* 0x0000003dff007219 */ /* 0x000fe40000011600 */
[----:B------:R-:W-:Y:S01]  /*5390*/  ISETP.NE.AND P3, PT, R28, 0x1, PT ;  /* 0x000000011c00780c */ /* 0x000fe20003f65270 */
[----:B------:R-:W-:Y:S01]  /*53a0*/  IMAD.HI.U32 R6, R29, R25, RZ ;  /* 0x000000191d067227 */ /* 0x000fe200078e00ff */
[-C--:B------:R-:W-:Y:S02]  /*53b0*/  SHF.R.U32.HI R4, RZ, R57.reuse, R4 ;  /* 0x00000039ff047219 */ /* 0x080fe40000011604 */
[----:B------:R-:W-:Y:S01]  /*53c0*/  SEL R0, R62, R0, !P0 ;  /* 0x000000003e007207 */ /* 0x000fe20004000000 */
[----:B------:R-:W-:Y:S01]  /*53d0*/  IMAD.HI.U32 R5, R30, R56, RZ ;  /* 0x000000381e057227 */ /* 0x000fe200078e00ff */
[----:B------:R-:W-:Y:S03]  /*53e0*/  SEL R4, R63, R4, !P3 ;  /* 0x000000043f047207 */ /* 0x000fe60005800000 */
[-C--:B------:R-:W-:Y:S01]  /*53f0*/  IMAD.HI.U32 R3, R0, R22.reuse, RZ ;  /* 0x0000001600037227 */ /* 0x080fe200078e00ff */
[----:B------:R-:W-:Y:S03]  /*5400*/  SHF.R.U32.HI R5, RZ, R57, R5 ;  /* 0x00000039ff057219 */ /* 0x000fe60000011605 */
[----:B------:R-:W-:Y:S01]  /*5410*/  IMAD.HI.U32 R2, R4, R22, RZ ;  /* 0x0000001604027227 */ /* 0x000fe200078e00ff */
[----:B------:R-:W-:Y:S02]  /*5420*/  @P2 SHF.R.U32.HI R0, RZ, R23, R3 ;  /* 0x00000017ff002219 */ /* 0x000fe40000011603 */
[----:B------:R-:W-:Y:S02]  /*5430*/  SHF.R.U32.HI R3, RZ, R61, R6 ;  /* 0x0000003dff037219 */ /* 0x000fe40000011606 */
[----:B------:R-:W-:Y:S01]  /*5440*/  @P2 SHF.R.U32.HI R4, RZ, R23, R2 ;  /* 0x00000017ff042219 */ /* 0x000fe20000011602 */
[----:B------:R-:W-:Y:S01]  /*5450*/  IMAD R0, R26, R0, RZ ;  /* 0x000000001a007224 */ /* 0x000fe200078e02ff */
[----:B------:R-:W-:Y:S02]  /*5460*/  SEL R3, R29, R3, !P0 ;  /* 0x000000031d037207 */ /* 0x000fe40004000000 */
[----:B------:R-:W-:Y:S01]  /*5470*/  SEL R2, R30, R5, !P3 ;  /* 0x000000051e027207 */ /* 0x000fe20005800000 */
[----:B------:R-:W-:Y:S01]  /*5480*/  IMAD R5, R26, R4, RZ ;  /* 0x000000041a057224 */ /* 0x000fe200078e02ff */
[C---:B------:R-:W-:Y:S01]  /*5490*/  ISETP.GE.AND P0, PT, R3.reuse, R0, PT ;  /* 0x000000000300720c */ /* 0x040fe20003f06270 */
[C---:B------:R-:W-:Y:S03]  /*54a0*/  IMAD.HI.U32 R0, R3.reuse, R22, RZ ;  /* 0x0000001603007227 */ /* 0x040fe600078e00ff */
[C---:B------:R-:W-:Y:S02]  /*54b0*/  ISETP.GE.OR P0, PT, R2.reuse, R5, P0 ;  /* 0x000000050200720c */ /* 0x040fe40000706670 */
[----:B------:R-:W-:Y:S04]  /*54c0*/  SHF.R.U32.HI R0, RZ, R23, R0 ;  /* 0x00000017ff007219 */ /* 0x000fe80000011600 */
[C---:B------:R-:W-:Y:S05]  /*54d0*/  SEL R6, R3.reuse, R0, !P2 ;  /* 0x0000000003067207 */ /* 0x040fea0005000000 */
        /* <DEDUP_REMOVED lines=14> */
[----:B------:R-:W-:Y:S07]  /*55c0*/  IMAD R29, R3, R24, R29 ;  /* 0x00000018031d7224 */ /* 0x000fee00078e021d */
.L_x_91:
[----:B-1----:R-:W-:Y:S01]  /*55d0*/  @!P1 ISETP.NE.AND P0, PT, R8, 0x1, PT ;  /* 0x000000010800980c */ /* 0x002fe20003f05270 */
[----:B------:R-:W-:Y:S01]  /*55e0*/  @!P1 IMAD.HI.U32 R0, R30, R10, RZ ;  /* 0x0000000a1e009227 */ /* 0x000fe200078e00ff */
[----:B------:R-:W-:Y:S01]  /*55f0*/  @!P1 ISETP.NE.AND P2, PT, R7, 0x1, PT ;  /* 0x000000010700980c */ /* 0x000fe20003f45270 */
[----:B------:R-:W-:Y:S01]  /*5600*/  ULOP3.LUT UP0, URZ, UR52, 0x1b0, URZ, 0xc0, !UPT ;  /* 0x000001b034ff7892 */ /* 0x000fe2000f80c0ff */
[----:B------:R-:W-:Y:S01]  /*5610*/  R2UR UR42, R21 ;  /* 0x00000000152a72ca */ /* 0x000fe200000e0000 */
[----:B------:R-:W-:Y:S01]  /*5620*/  @!P1 IMAD.HI.U32 R2, R29, R9, RZ ;  /* 0x000000091d029227 */ /* 0x000fe200078e00ff */
[----:B------:R-:W-:Y:S02]  /*5630*/  @!P1 SHF.R.U32.HI R0, RZ, R11, R0 ;  /* 0x0000000bff009219 */ /* 0x000fe40000011600 */
[----:B------:R-:W-:Y:S01]  /*5640*/  R2UR UR41, R20 ;  /* 0x00000000142972ca */ /* 0x000fe200000e0000 */
[----:B------:R-:W-:Y:S01]  /*5650*/  VIADD R73, R73, 0x1 ;  /* 0x0000000149497836 */ /* 0x000fe20000000000 */
[----:B------:R-:W-:Y:S02]  /*5660*/  @!P1 SHF.R.U32.HI R2, RZ, R12, R2 ;  /* 0x0000000cff029219 */ /* 0x000fe40000011602 */
[----:B------:R-:W-:Y:S02]  /*5670*/  @!P1 SEL R3, R30, R0, !P2 ;  /* 0x000000001e039207 */ /* 0x000fe40005000000 */
[----:B------:R-:W-:Y:S02]  /*5680*/  @!P1 SEL R2, R29, R2, !P0 ;  /* 0x000000021d029207 */ /* 0x000fe40004000000 */
[----:B------:R-:W-:Y:S01]  /*5690*/  @P4 SHF.R.U32.HI R66, RZ, 0x10, R17 ;  /* 0x00000010ff424819 */ /* 0x000fe20000011611 */
[----:B------:R-:W-:Y:S02]  /*56a0*/  USHF.L.U32 UR42, UR42, 0x6, URZ ;  /* 0x000000062a2a7899 */ /* 0x000fe400080006ff */
[----:B------:R-:W-:Y:S02]  /*56b0*/  @!P1 IMAD.IADD R0, R2, 0x1, -R3 ;  /* 0x0000000102009824 */ /* 0x000fe400078e0a03 */
[----:B------:R-:W-:Y:S01]  /*56c0*/  @!P1 IMAD.IADD R2, R3, 0x1, -R2 ;  /* 0x0000000103029824 */ /* 0x000fe200078e0a02 */
[----:B------:R-:W-:Y:S01]  /*56d0*/  USHF.L.U32 UR41, UR41, 0x6, URZ ;  /* 0x0000000629297899 */ /* 0x000fe200080006ff */
[----:B------:R-:W-:Y:S02]  /*56e0*/  @!P1 IMAD R30, R0, R7, R30 ;  /* 0x00000007001e9224 */ /* 0x000fe400078e021e */
[----:B------:R-:W-:Y:S01]  /*56f0*/  @!P1 IMAD R29, R2, R8, R29 ;  /* 0x00000008021d9224 */ /* 0x000fe200078e021d */
[----:B------:R-:W-:Y:S08]  /*5700*/  BRA.U !UP0, `(.L_x_92) ;  /* 0x00000001087c7547 */ /* 0x000ff0000b800000 */
[----:B------:R-:W1:Y:S01]  /*5710*/  LDCU.64 UR8, c[0x4][0x80] ;  /* 0x01001000ff0877ac */ /* 0x000e620008000a00 */
[----:B------:R-:W-:Y:S01]  /*5720*/  MOV R2, 0x0 ;  /* 0x0000000000027802 */ /* 0x000fe20000000f00 */
[----:B------:R-:W-:Y:S02]  /*5730*/  HFMA2 R12, -RZ, RZ, 0, 5.9604644775390625e-08 ;  /* 0x00000001ff0c7431 */ /* 0x000fe400000001ff */
[----:B------:R-:W-:Y:S01]  /*5740*/  IMAD.MOV.U32 R8, RZ, RZ, 0x70 ;  /* 0x00000070ff087424 */ /* 0x000fe200078e00ff */
[----:B------:R2:W3:Y:S01]  /*5750*/  LDC.64 R14, c[0x4][R2] ;  /* 0x01000000020e7b82 */ /* 0x0004e20000000a00 */
[----:B------:R-:W4:Y:S01]  /*5760*/  LDCU.64 UR6, c[0x4][0x88] ;  /* 0x01001100ff0677ac */ /* 0x000f220008000a00 */
[----:B------:R-:W-:Y:S01]  /*5770*/  IMAD.MOV.U32 R13, RZ, RZ, RZ ;  /* 0x000000ffff0d7224 */ /* 0x000fe200078e00ff */
[----:B------:R-:W2:Y:S01]  /*5780*/  LDCU.64 UR4, c[0x4][0x8] ;  /* 0x01000100ff0477ac */ /* 0x000ea20008000a00 */
[----:B-1----:R-:W-:Y:S01]  /*5790*/  MOV R5, UR9 ;  /* 0x0000000900057c02 */ /* 0x002fe20008000f00 */
[----:B------:R-:W-:Y:S01]  /*57a0*/  IMAD.U32 R4, RZ, RZ, UR8 ;  /* 0x00000008ff047e24 */ /* 0x000fe2000f8e00ff */
[----:B----4-:R-:W-:Y:S01]  /*57b0*/  MOV R7, UR7 ;  /* 0x0000000700077c02 */ /* 0x010fe20008000f00 */
[----:B------:R-:W-:Y:S01]  /*57c0*/  IMAD.U32 R6, RZ, RZ, UR6 ;  /* 0x00000006ff067e24 */ /* 0x000fe2000f8e00ff */
[----:B--2---:R-:W-:Y:S01]  /*57d0*/  MOV R11, UR5 ;  /* 0x00000005000b7c02 */ /* 0x004fe20008000f00 */
[----:B------:R-:W-:Y:S02]  /*57e0*/  IMAD.U32 R10, RZ, RZ, UR4 ;  /* 0x00000004ff0a7e24 */ /* 0x000fe4000f8e00ff */
[----:B------:R-:W-:Y:S07]  /*57f0*/  LEPC R20, `(.L_x_93) ;  /* 0x000000001014794e */ /* 0x000fee0000000000 */
[----:B---3-5:R-:W-:Y:S05]  /*5800*/  CALL.ABS.NOINC R14 ;  /* 0x000000000e007343 */ /* 0x028fea0003c00000 */
.L_x_93:
[----:B------:R-:W1:Y:S01]  /*5810*/  LDCU.64 UR8, c[0x4][0x80] ;  /* 0x01001000ff0877ac */ /* 0x000e620008000a00 */
[----:B------:R-:W2:Y:S01]  /*5820*/  LDC.64 R2, c[0x4][R2] ;  /* 0x0100000002027b82 */ /* 0x000ea20000000a00 */
[----:B------:R-:W-:Y:S02]  /*5830*/  HFMA2 R12, -RZ, RZ, 0, 5.9604644775390625e-08 ;  /* 0x00000001ff0c7431 */ /* 0x000fe400000001ff */
[----:B------:R-:W-:Y:S02]  /*5840*/  IMAD.MOV.U32 R8, RZ, RZ, 0x70 ;  /* 0x00000070ff087424 */ /* 0x000fe400078e00ff */
[----:B------:R-:W-:Y:S01]  /*5850*/  IMAD.MOV.U32 R13, RZ, RZ, RZ ;  /* 0x000000ffff0d7224 */ /* 0x000fe200078e00ff */
[----:B------:R-:W3:Y:S01]  /*5860*/  LDCU.64 UR6, c[0x4][0x88] ;  /* 0x01001100ff0677ac */ /* 0x000ee20008000a00 */
[----:B------:R-:W4:Y:S01]  /*5870*/  LDCU.64 UR4, c[0x4][0x8] ;  /* 0x01000100ff0477ac */ /* 0x000f220008000a00 */
[----:B-1----:R-:W-:Y:S02]  /*5880*/  MOV R4, UR8 ;  /* 0x0000000800047c02 */ /* 0x002fe40008000f00 */
[----:B------:R-:W-:Y:S02]  /*5890*/  MOV R5, UR9 ;  /* 0x0000000900057c02 */ /* 0x000fe40008000f00 */
[----:B---3--:R-:W-:Y:S01]  /*58a0*/  MOV R7, UR7 ;  /* 0x0000000700077c02 */ /* 0x008fe20008000f00 */
[----:B------:R-:W-:Y:S01]  /*58b0*/  IMAD.U32 R6, RZ, RZ, UR6 ;  /* 0x00000006ff067e24 */ /* 0x000fe2000f8e00ff */
[----:B----4-:R-:W-:Y:S01]  /*58c0*/  MOV R11, UR5 ;  /* 0x00000005000b7c02 */ /* 0x010fe20008000f00 */
[----:B------:R-:W-:Y:S02]  /*58d0*/  IMAD.U32 R10, RZ, RZ, UR4 ;  /* 0x00000004ff0a7e24 */ /* 0x000fe4000f8e00ff */
[----:B------:R-:W-:Y:S07]  /*58e0*/  LEPC R20, `(.L_x_92) ;  /* 0x000000001014794e */ /* 0x000fee0000000000 */
[----:B--2---:R-:W-:Y:S05]  /*58f0*/  CALL.ABS.NOINC R2 ;  /* 0x0000000002007343 */ /* 0x004fea0003c00000 */
.L_x_92:
[----:B------:R-:W-:Y:S01]  /*5900*/  ISETP.NE.U32.AND P4, PT, R54, RZ, PT ;  /* 0x000000ff3600720c */ /* 0x000fe20003f85070 */
[----:B------:R-:W-:Y:S01]  /*5910*/  UISETP.NE.AND UP2, UPT, UR53, URZ, UPT ;  /* 0x000000ff3500728c */ /* 0x000fe2000bf45270 */
[----:B------:R-:W-:Y:S01]  /*5920*/  ISETP.NE.U32.AND P2, PT, RZ, UR38, PT ;  /* 0x00000026ff007c0c */ /* 0x000fe2000bf45070 */
[----:B------:R-:W-:Y:S01]  /*5930*/  UISETP.NE.U32.AND UP1, UPT, UR44, URZ, UPT ;  /* 0x000000ff2c00728c */ /* 0x000fe2000bf25070 */
[----:B------:R-:W-:Y:S01]  /*5940*/  ISETP.NE.AND.EX P4, PT, R55, RZ, PT, P4 ;  /* 0x000000ff3700720c */ /* 0x000fe20003f85340 */
[----:B------:R-:W-:Y:S01]  /*5950*/  UPLOP3.LUT UP0, UPT, UPT, UPT, UPT, 0x40, 0x4 ;  /* 0x000000000004789c */ /* 0x000fe20003f0e870 */
[----:B------:R-:W-:Y:S01]  /*5960*/  ISETP.NE.AND.EX P2, PT, RZ, UR39, PT, P2 ;  /* 0x00000027ff007c0c */ /* 0x000fe2000bf45320 */
[----:B------:R-:W-:Y:S01]  /*5970*/  UISETP.NE.AND.EX UP1, UPT, UR45, URZ, UPT, UP1 ;  /* 0x000000ff2d00728c */ /* 0x000fe2000bf25310 */
[----:B------:R-:W-:Y:S04]  /*5980*/  PLOP3.LUT P1, PT, PT, PT, UP2, 0x80, 0x8 ;  /* 0x000000000008781c */ /* 0x000fe80003f2f028 */
[----:B------:R-:W-:Y:S06]  /*5990*/  @UP2 UPLOP3.LUT UP0, UPT, UPT, UPT, UP1, 0x80, 0x8 ;  /* 0x000000000008289c */ /* 0x000fec0003f0f010 */
[----:B------:R-:W-:Y:S01]  /*59a0*/  PLOP3.LUT P0, PT, PT, PT, UP0, 0x80, 0x8 ;  /* 0x000000000008781c */ /* 0x000fe20003f0f008 */
[----:B------:R-:W-:Y:S01]  /*59b0*/  @!UPT UIADD3 URZ, UPT, UPT, URZ, URZ, URZ ;  /* 0x000000fffffff290 */ /* 0x000fe2000fffe0ff */
[----:B------:R-:W-:Y:S11]  /*59c0*/  BRA.U !UP1, `(.L_x_94) ;  /* 0x0000000109387547 */ /* 0x000ff6000b800000 */
[----:B------:R-:W-:Y:S01]  /*59d0*/  UISETP.NE.U32.AND UP0, UPT, UR38, URZ, UPT ;  /* 0x000000ff2600728c */ /* 0x000fe2000bf05070 */
[----:B------:R-:W-:Y:S02]  /*59e0*/  HFMA2 R0, -RZ, RZ, 0, 5.9604644775390625e-08 ;  /* 0x00000001ff007431 */ /* 0x000fe400000001ff */
[----:B------:R-:W-:Y:S01]  /*59f0*/  IMAD.MOV.U32 R60, RZ, RZ, 0x1 ;  /* 0x00000001ff3c7424 */ /* 0x000fe200078e00ff */
[----:B------:R-:W-:Y:S06]  /*5a00*/  UISETP.NE.AND.EX UP0, UPT, UR39, URZ, UPT, UP0 ;  /* 0x000000ff2700728c */ /* 0x000fec000bf05300 */
[----:B------:R-:W-:Y:S05]  /*5a10*/  PLOP3.LUT P3, PT, PT, PT, UP0, 0x80, 0x8 ;  /* 0x000000000008781c */ /* 0x000fea0003f6f008 */
[----:B------:R-:W1:Y:S01]  /*5a20*/  @UP0 LDCU.64 UR6, c[0x0][0x888] ;  /* 0x00011100ff0607ac */ /* 0x000e620008000a00 */
[----:B------:R-:W-:Y:S07]  /*5a30*/  @UP0 UIMAD UR4, UR36, UR44, URZ ;  /* 0x0000002c240402a4 */ /* 0x000fee000f8e02ff */
[----:B------:R-:W-:Y:S01]  /*5a40*/  @!P3 PRMT R60, R0, 0x7610, R60 ;  /* 0x00007610003cb816 */ /* 0x000fe2000000003c */
[----:B-1----:R-:W-:Y:S03]  /*5a50*/  @UP0 UIMAD.WIDE UR6, UR4, 0x4, UR6 ;  /* 0x00000004040608a5 */ /* 0x002fe6000f8e0206 */
[----:B------:R-:W1:Y:S03]  /*5a60*/  @!UP0 LDCU UR4, c[0x0][0x880] ;  /* 0x00011000ff0487ac */ /* 0x000e660008000800 */
[----:B------:R-:W-:Y:S01]  /*5a70*/  IMAD.U32 R2, RZ, RZ, UR6 ;  /* 0x00000006ff027e24 */ /* 0x000fe2000f8e00ff */
[----:B------:R-:W-:Y:S05]  /*5a80*/  MOV R3, UR7 ;  /* 0x0000000700037c02 */ /* 0x000fea0008000f00 */
[----:B-----5:R2:W5:Y:S02]  /*5a90*/  @P3 LDG.E R35, desc[UR46][R2.64] ;  /* 0x0000002e02233981 */ /* 0x020564000c1e1900 */
[----:B-12---:R-:W-:Y:S02]  /*5aa0*/  @!P3 IMAD.U32 R35, RZ, RZ, UR4 ;  /* 0x00000004ff23be24 */ /* 0x006fe4000f8e00ff */
.L_x_94:
[----:B------:R-:W-:Y:S05]  /*5ab0*/  @!P4 BRA `(.L_x_95) ;  /* 0x000000000020c947 */ /* 0x000fea0003800000 */
[----:B------:R-:W-:Y:S04]  /*5ac0*/  ISETP.NE.U32.AND P3, PT, R52, RZ, PT ;  /* 0x000000ff3400720c */ /* 0x000fe80003f65070 */
[----:B------:R-:W-:Y:S11]  /*5ad0*/  ISETP.NE.AND.EX P3, PT, R53, RZ, PT, P3 ;  /* 0x000000ff3500720c */ /* 0x000ff60003f65330 */
[----:B------:R-:W-:Y:S02]  /*5ae0*/  @!UPT UIADD3 URZ, UPT, UPT, URZ, URZ, URZ ;  /* 0x000000fffffff290 */ /* 0x000fe4000fffe0ff */
[----:B------:R-:W1:Y:S01]  /*5af0*/  @P3 LDC.64 R2, c[0x0][0x8a8] ;  /* 0x00022a00ff023b82 */ /* 0x000e620000000a00 */
[----:B------:R-:W-:Y:S04]  /*5b00*/  @P3 IMAD R0, R54, UR36, RZ ;  /* 0x0000002436003c24 */ /* 0x000fe8000f8e02ff */
[----:B-1----:R-:W-:Y:S05]  /*5b10*/  @P3 IMAD.WIDE R2, R0, 0x4, R2 ;  /* 0x0000000400023825 */ /* 0x002fea00078e0202 */
[----:B-----5:R1:W5:Y:S02]  /*5b20*/  @P3 LDG.E R33, desc[UR46][R2.64] ;  /* 0x0000002e02213981 */ /* 0x020364000c1e1900 */
[----:B-1----:R-:W2:Y:S02]  /*5b30*/  @!P3 LDC R33, c[0x0][0x8a0] ;  /* 0x00022800ff21bb82 */ /* 0x002ea40000000800 */
.L_x_95:
[----:B-----5:R-:W-:Y:S01]  /*5b40*/  FSETP.NEU.AND P3, PT, R35, RZ, PT ;  /* 0x000000ff2300720b */ /* 0x020fe20003f6d000 */
[----:B------:R-:W-:Y:S01]  /*5b50*/  IMAD.U32 R2, RZ, RZ, UR56 ;  /* 0x00000038ff027e24 */ /* 0x000fe2000f8e00ff */
[----:B------:R-:W-:Y:S01]  /*5b60*/  SEL R5, RZ, 0xffffffff, P2 ;  /* 0xffffffffff057807 */ /* 0x000fe20001000000 */
[----:B------:R-:W-:Y:S01]  /*5b70*/  ULOP3.LUT UR4, UR51, 0x1, URZ, 0x3c, !UPT ;  /* 0x0000000133047892 */ /* 0x000fe2000f8e3cff */
[----:B------:R-:W-:Y:S01]  /*5b80*/  @P1 LOP3.LUT P2, RZ, R60, 0xff, RZ, 0xc0, !PT ;  /* 0x000000ff3cff1812 */ /* 0x000fe2000784c0ff */
[----:B------:R-:W-:Y:S01]  /*5b90*/  BSSY B1, `(.L_x_96) ;  /* 0x000003d000017945 */ /* 0x000fe20003800000 */
[----:B------:R-:W-:Y:S01]  /*5ba0*/  @P1 SEL R0, RZ, 0xffffffff, P3 ;  /* 0xffffffffff001807 */ /* 0x000fe20001800000 */
[----:B------:R-:W-:Y:S01]  /*5bb0*/  IMAD.MOV.U32 R47, RZ, RZ, 0x1 ;  /* 0x00000001ff2f7424 */ /* 0x000fe200078e00ff */
[----:B------:R-:W-:Y:S01]  /*5bc0*/  LEA R2, R2, UR48, 0x3 ;  /* 0x0000003002027c11 */ /* 0x000fe2000f8e18ff */
[----:B------:R-:W-:Y:S01]  /*5bd0*/  IMAD.U32 R45, RZ, RZ, UR4 ;  /* 0x00000004ff2d7e24 */ /* 0x000fe2000f8e00ff */
[----:B------:R-:W-:Y:S01]  /*5be0*/  @P0 SEL R0, R5, R0, !P2 ;  /* 0x0000000005000207 */ /* 0x000fe20005000000 */
[----:B------:R-:W-:Y:S01]  /*5bf0*/  IMAD.U32 R46, RZ, RZ, UR56 ;  /* 0x00000038ff2e7e24 */ /* 0x000fe2000f8e00ff */
[C---:B------:R-:W-:Y:S02]  /*5c00*/  LEA R44, R31.reuse, UR48, 0x3 ;  /* 0x000000301f2c7c11 */ /* 0x040fe4000f8e18ff */
[----:B------:R-:W-:Y:S02]  /*5c10*/  CS2R R50, SRZ ;  /* 0x0000000000327805 */ /* 0x000fe4000001ff00 */
[----:B------:R-:W-:Y:S02]  /*5c20*/  @P1 LOP3.LUT R0, R0, 0x1, RZ, 0xc0, !PT ;  /* 0x0000000100001812 */ /* 0x000fe400078ec0ff */
[----:B------:R-:W-:Y:S02]  /*5c30*/  CS2R R48, SRZ ;  /* 0x0000000000307805 */ /* 0x000fe4000001ff00 */
[----:B------:R-:W-:Y:S02]  /*5c40*/  SHF.L.U32 R3, R68, 0x1f, RZ ;  /* 0x0000001f44037819 */ /* 0x000fe400000006ff */
[----:B------:R-:W-:Y:S02]  /*5c50*/  CS2R R42, SRZ ;  /* 0x00000000002a7805 */ /* 0x000fe4000001ff00 */
[----:B------:R-:W-:Y:S02]  /*5c60*/  ISETP.NE.U32.OR P5, PT, R0, 0x1, !P1 ;  /* 0x000000010000780c */ /* 0x000fe40004fa5470 */
[----:B------:R-:W-:Y:S02]  /*5c70*/  CS2R R40, SRZ ;  /* 0x0000000000287805 */ /* 0x000fe4000001ff00 */
[----:B------:R-:W-:Y:S02]  /*5c80*/  PLOP3.LUT P2, PT, PT, PT, UP1, 0x80, 0x8 ;  /* 0x000000000008781c */ /* 0x000fe40003f4f018 */
[----:B------:R-:W-:Y:S02]  /*5c90*/  LEA.HI R34, R31, R31, RZ, 0x1 ;  /* 0x0000001f1f227211 */ /* 0x000fe400078f08ff */
[----:B------:R-:W-:Y:S02]  /*5ca0*/  LOP3.LUT P4, R72, R60, 0xff, RZ, 0xc0, !PT ;  /* 0x000000ff3c487812 */ /* 0x000fe4000788c0ff */
[----:B------:R-:W-:Y:S02]  /*5cb0*/  SEL R4, RZ, 0xffffffff, P3 ;  /* 0xffffffffff047807 */ /* 0x000fe40001800000 */
[----:B------:R-:W-:Y:S02]  /*5cc0*/  P2R R74, PR, RZ, 0x20 ;  /* 0x00000020ff4a7803 */ /* 0x000fe40000000000 */
[----:B------:R-:W-:Y:S03]  /*5cd0*/  @P5 SHF.L.U32 R0, R45, 0x1f, RZ ;  /* 0x0000001f2d005819 */ /* 0x000fe600000006ff */
[----:B------:R-:W-:Y:S01]  /*5ce0*/  @P2 SEL R4, R5, R4, !P4 ;  /* 0x0000000405042207 */ /* 0x000fe20006000000 */
[----:B------:R1:W3:Y:S03]  /*5cf0*/  @P5 SYNCS.PHASECHK.TRANS64.TRYWAIT P1, [R2+URZ+0xd0], R0 ;  /* 0x0000d000020055a7 */ /* 0x0002e600080211ff */
[----:B------:R-:W-:Y:S04]  /*5d00*/  LOP3.LUT R4, R4, 0x1, RZ, 0xc0, !PT ;  /* 0x0000000104047812 */ /* 0x000fe800078ec0ff */
[----:B------:R-:W-:Y:S04]  /*5d10*/  ISETP.NE.U32.AND P2, PT, R4, 0x1, PT ;  /* 0x000000010400780c */ /* 0x000fe80003f45070 */
[----:B------:R-:W-:Y:S01]  /*5d20*/  P2R R76, PR, RZ, 0x4 ;  /* 0x00000004ff4c7803 */ /* 0x000fe20000000000 */
[----:B------:R4:W2:Y:S01]  /*5d30*/  SYNCS.PHASECHK.TRANS64.TRYWAIT P0, [R44+URZ+0x130], R3 ;  /* 0x000130032c0075a7 */ /* 0x0008a200080011ff */
[C---:B-1----:R-:W-:Y:S01]  /*5d40*/  IMAD.SHL.U32 R0, R34.reuse, 0x20, RZ ;  /* 0x0000002022007824 */ /* 0x042fe200078e00ff */
[----:B------:R-:W-:Y:S04]  /*5d50*/  LOP3.LUT R34, R34, 0xffe, RZ, 0xc0, !PT ;  /* 0x00000ffe22227812 */ /* 0x000fe800078ec0ff */
[----:B------:R-:W-:Y:S01]  /*5d60*/  LOP3.LUT R0, R0, 0xffffffc0, RZ, 0xc0, !PT ;  /* 0xffffffc000007812 */ /* 0x000fe200078ec0ff */
[----:B------:R-:W-:Y:S04]  /*5d70*/  IMAD.IADD R34, R31, 0x1, -R34 ;  /* 0x000000011f227824 */ /* 0x000fe800078e0a22 */
[----:B------:R-:W-:Y:S04]  /*5d80*/  IMAD.IADD R0, R32, 0x1, R0 ;  /* 0x0000000120007824 */ /* 0x000fe800078e0200 */
[----:B------:R-:W-:Y:S01]  /*5d90*/  IMAD R34, R34, 0x100000, R0 ;  /* 0x0010000022227824 */ /* 0x000fe200078e0200 */
[----:B---3--:R-:W-:Y:S01]  /*5da0*/  @P5 SEL R47, RZ, 0x1, !P1 ;  /* 0x00000001ff2f5807 */ /* 0x008fe20004800000 */
[----:B----4-:R-:W-:Y:S06]  /*5db0*/  @!P5 BRA `(.L_x_97) ;  /* 0x000000000068d947 */ /* 0x010fec0003800000 */
[----:B------:R-:W-:Y:S01]  /*5dc0*/  HFMA2 R43, -RZ, RZ, 0, 0 ;  /* 0x00000000ff2b7431 */ /* 0x000fe200000001ff */
[----:B------:R-:W-:Y:S01]  /*5dd0*/  ISETP.NE.AND P1, PT, R47, RZ, PT ;  /* 0x000000ff2f00720c */ /* 0x000fe20003f25270 */
[----:B------:R-:W-:Y:S01]  /*5de0*/  IMAD.U32 R0, RZ, RZ, UR56 ;  /* 0x00000038ff007e24 */ /* 0x000fe2000f8e00ff */
[----:B------:R-:W-:Y:S11]  /*5df0*/  BSSY B0, `(.L_x_98) ;  /* 0x0000005000007945 */ /* 0x000ff60003800000 */
[----:B------:R-:W-:Y:S05]  /*5e00*/  @P1 BRA `(.L_x_99) ;  /* 0x00000000000c1947 */ /* 0x000fea0003800000 */
[----:B------:R-:W-:Y:S04]  /*5e10*/  SHF.L.U32 R4, R45, 0x1f, RZ ;  /* 0x0000001f2d047819 */ /* 0x000fe800000006ff */
[----:B------:R-:W1:Y:S02]  /*5e20*/  SYNCS.PHASECHK.TRANS64.TRYWAIT P1, [R2+URZ+0xd0], R4 ;  /* 0x0000d004020075a7 */ /* 0x000e6400080211ff */
[----:B-1----:R-:W-:Y:S05]  /*5e30*/  @!P1 BRA `(.L_x_100) ;  /* 0x0000002000749947 */ /* 0x002fea0003800000 */
.L_x_99:
[----:B------:R-:W-:Y:S05]  /*5e40*/  BSYNC B0 ;  /* 0x0000000000007941 */ /* 0x000fea0003800000 */
.L_x_98:
[----:B------:R-:W-:Y:S01]  /*5e50*/  ISETP.NE.AND P1, PT, R76, RZ, PT ;  /* 0x000000ff4c00720c */ /* 0x000fe20003f25270 */
[----:B------:R-:W-:Y:S01]  /*5e60*/  IMAD.MOV.U32 R42, RZ, RZ, RZ ;  /* 0x000000ffff2a7224 */ /* 0x000fe200078e00ff */
[----:B------:R-:W-:Y:S02]  /*5e70*/  CS2R R40, SRZ ;  /* 0x0000000000287805 */ /* 0x000fe4000001ff00 */
[----:B------:R-:W-:Y:S02]  /*5e80*/  CS2R R50, SRZ ;  /* 0x0000000000327805 */ /* 0x000fe4000001ff00 */
[----:B------:R-:W-:Y:S07]  /*5e90*/  CS2R R48, SRZ ;  /* 0x0000000000307805 */ /* 0x000fee000001ff00 */
[----:B-1----:R-:W-:Y:S01]  /*5ea0*/  @P1 IMAD R2, R0, 0x800, R64 ;  /* 0x0000080000021824 */ /* 0x002fe200078e0240 */
[----:B------:R-:W-:Y:S05]  /*5eb0*/  @P1 WARPSYNC.ALL ;  /* 0x0000000000001948 */ /* 0x000fea0003800000 */
[----:B------:R-:W-:Y:S01]  /*5ec0*/  @P1 LEA R2, R2, UR48, 0x1 ;  /* 0x0000003002021c11 */ /* 0x000fe2000f8e08ff */
[----:B------:R-:W-:Y:S04]  /*5ed0*/  UIADD3 UR5, UPT, UPT, UR56, 0x1, URZ ;  /* 0x0000000138057890 */ /* 0x000fe8000fffe0ff */
[----:B------:R1:W3:Y:S01]  /*5ee0*/  @P1 LDSM.16.M88.4 R40, [R2+0x200] ;  /* 0x000200000228183b */ /* 0x0002e20000000200 */
[----:B------:R-:W-:Y:S01]  /*5ef0*/  UISETP.NE.AND UP0, UPT, UR5, 0x3, UPT ;  /* 0x000000030500788c */ /* 0x000fe2000bf05270 */
[----:B------:R-:W-:Y:S03]  /*5f00*/  @P1 IMAD R0, R69, 0x2, R2 ;  /* 0x0000000245001824 */ /* 0x000fe600078e0202 */
[----:B------:R-:W-:Y:S02]  /*5f10*/  USEL UR4, URZ, 0x1, UP0 ;  /* 0x00000001ff047887 */ /* 0x000fe40008000000 */
[----:B------:R1:W4:Y:S01]  /*5f20*/  @P1 LDSM.16.M88.4 R48, [R0+0x200] ;  /* 0x000200000030183b */ /* 0x0003220000000200 */
[----:B------:R-:W-:Y:S03]  /*5f30*/  USEL UR5, UR5, URZ, UP0 ;  /* 0x000000ff05057287 */ /* 0x000fe60008000000 */
[----:B------:R-:W-:Y:S03]  /*5f40*/  LOP3.LUT R45, R45, UR4, RZ, 0x3c, !PT ;  /* 0x000000042d2d7c12 */ /* 0x000fe6000f8e3cff */
[----:B------:R-:W-:Y:S02]  /*5f50*/  IMAD.U32 R46, RZ, RZ, UR5 ;  /* 0x00000005ff2e7e24 */ /* 0x000fe4000f8e00ff */
.L_x_97:
[----:B------:R-:W-:Y:S05]  /*5f60*/  BSYNC B1 ;  /* 0x0000000000017941 */ /* 0x000fea0003800000 */
.L_x_96:
[----:B-1----:R-:W-:Y:S04]  /*5f70*/  SHF.R.U32.HI R0, RZ, 0x15, R34 ;  /* 0x00000015ff007819 */ /* 0x002fe80000011622 */
[----:B------:R-:W-:Y:S01]  /*5f80*/  LOP3.LUT P1, RZ, R0, 0x3, R65, 0x48, !PT ;  /* 0x0000000300ff7812 */ /* 0x000fe20007824841 */
[----:B------:R-:W-:Y:S01]  /*5f90*/  @!UPT UIADD3 URZ, UPT, UPT, URZ, URZ, URZ ;  /* 0x000000fffffff290 */ /* 0x000fe2000fffe0ff */
[----:B--2---:R-:W-:Y:S11]  /*5fa0*/  @P0 BRA `(.L_x_101) ;  /* 0x0000000000080947 */ /* 0x004ff60003800000 */
[----:B------:R-:W1:Y:S02]  /*5fb0*/  SYNCS.PHASECHK.TRANS64.TRYWAIT P0, [R44+URZ+0x130], R3 ;  /* 0x000130032c0075a7 */ /* 0x000e6400080011ff */
[----:B-1----:R-:W-:Y:S05]  /*5fc0*/  @!P0 BRA `(.L_x_102) ;  /* 0x0000002000248947 */ /* 0x002fea0003800000 */
.L_x_101:
[----:B------:R-:W-:Y:S05]  /*5fd0*/  @!P1 BRA `(.L_x_103) ;  /* 0x0000000000409947 */ /* 0x000fea0003800000 */
[----:B------:R-:W2:Y:S01]  /*5fe0*/  LDCU.64 UR8, c[0x4][0x70] ;  /* 0x01000e00ff0877ac */ /* 0x000ea20008000a00 */
[----:B-1----:R-:W-:Y:S01]  /*5ff0*/  MOV R3, 0x0 ;  /* 0x0000000000037802 */ /* 0x002fe20000000f00 */
[----:B------:R-:W-:Y:S02]  /*6000*/  HFMA2 R12, -RZ, RZ, 0, 5.9604644775390625e-08 ;  /* 0x00000001ff0c7431 */ /* 0x000fe400000001ff */
[----:B------:R-:W-:Y:S02]  /*6010*/  IMAD.MOV.U32 R8, RZ, RZ, 0x192 ;  /* 0x00000192ff087424 */ /* 0x000fe400078e00ff */
[----:B------:R-:W-:Y:S01]  /*6020*/  IMAD.MOV.U32 R13, RZ, RZ, RZ ;  /* 0x000000ffff0d7224 */ /* 0x000fe200078e00ff */
[----:B------:R-:W1:Y:S01]  /*6030*/  LDCU.64 UR6, c[0x4][0x78] ;  /* 0x01000f00ff0677ac */ /* 0x000e620008000a00 */
[----:B------:R-:W3:Y:S01]  /*6040*/  LDC.64 R2, c[0x4][R3] ;  /* 0x0100000003027b82 */ /* 0x000ee20000000a00 */
[----:B------:R-:W5:Y:S01]  /*6050*/  LDCU.64 UR4, c[0x4][0x10] ;  /* 0x01000200ff0477ac */ /* 0x000f620008000a00 */
[----:B--2---:R-:W-:Y:S01]  /*6060*/  MOV R5, UR9 ;  /* 0x0000000900057c02 */ /* 0x004fe20008000f00 */
[----:B------:R-:W-:Y:S01]  /*6070*/  IMAD.U32 R4, RZ, RZ, UR8 ;  /* 0x00000008ff047e24 */ /* 0x000fe2000f8e00ff */
[----:B-1----:R-:W-:Y:S01]  /*6080*/  MOV R7, UR7 ;  /* 0x0000000700077c02 */ /* 0x002fe20008000f00 */
[----:B------:R-:W-:Y:S01]  /*6090*/  IMAD.U32 R6, RZ, RZ, UR6 ;  /* 0x00000006ff067e24 */ /* 0x000fe2000f8e00ff */
[----:B-----5:R-:W-:Y:S01]  /*60a0*/  MOV R11, UR5 ;  /* 0x00000005000b7c02 */ /* 0x020fe20008000f00 */
[----:B------:R-:W-:Y:S02]  /*60b0*/  IMAD.U32 R10, RZ, RZ, UR4 ;  /* 0x00000004ff0a7e24 */ /* 0x000fe4000f8e00ff */
[----:B------:R-:W-:Y:S07]  /*60c0*/  LEPC R20, `(.L_x_103) ;  /* 0x000000001014794e */ /* 0x000fee0000000000 */
[----:B---34-:R-:W-:Y:S05]  /*60d0*/  CALL.ABS.NOINC R2 ;  /* 0x0000000002007343 */ /* 0x018fea0003c00000 */
.L_x_103:
[----:B------:R-:W-:Y:S05]  /*60e0*/  WARPSYNC.ALL ;  /* 0x0000000000007948 */ /* 0x000fea0003800000 */
[----:B------:R-:W-:Y:S01]  /*60f0*/  R2UR UR4, R34 ;  /* 0x00000000220472ca */ /* 0x000fe200000e0000 */
[----:B-1-3--:R-:W-:Y:S01]  /*6100*/  HADD2.F32 R3, -RZ, R40.H0_H0 ;  /* 0x20000028ff037230 */ /* 0x00afe20000004100 */
[----:B------:R-:W-:Y:S01]  /*6110*/  SHF.L.U32 R75, R69, 0x1, RZ ;  /* 0x00000001454b7819 */ /* 0x000fe200000006ff */
[----:B------:R-:W-:Y:S01]  /*6120*/  HADD2.F32 R20, -RZ, R42.H0_H0 ;  /* 0x2000002aff147230 */ /* 0x000fe20000004100 */
[----:B------:R-:W-:Y:S01]  /*6130*/  ISETP.NE.AND P0, PT, R70, RZ, PT ;  /* 0x000000ff4600720c */ /* 0x000fe20003f05270 */
[----:B------:R-:W-:Y:S08]  /*6140*/  BSSY.RECONVERGENT B0, `(.L_x_104) ;  /* 0x000004d000007945 */ /* 0x000ff00003800200 */
[----:B------:R-:W1:Y:S02]  /*6150*/  LDTM.16dp256bit.x4 R4, tmem[UR4] ;  /* 0x00000004000479ee */ /* 0x000e640008120000 */
[C---:B-1----:R-:W-:Y:S01]  /*6160*/  FMUL R0, R33.reuse, R4 ;  /* 0x0000000421007220 */ /* 0x042fe20000400000 */
[----:B------:R-:W-:Y:S02]  /*6170*/  HADD2.F32 R4, -RZ, R40.H1_H1 ;  /* 0x30000028ff047230 */ /* 0x000fe40000004100 */
[----:B------:R-:W-:Y:S01]  /*6180*/  FMUL R2, R33, R5 ;  /* 0x0000000521027220 */ /* 0x000fe20000400000 */
[--C-:B------:R-:W-:Y:S02]  /*6190*/  HADD2.F32 R5, -RZ, R41.reuse.H0_H0 ;  /* 0x20000029ff057230 */ /* 0x100fe40000004100 */
[----:B------:R-:W-:Y:S01]  /*61a0*/  FFMA R0, R35, R3, R0 ;  /* 0x0000000323007223 */ /* 0x000fe20000000000 */
[----:B------:R-:W-:Y:S01]  /*61b0*/  FMUL R3, R33, R6 ;  /* 0x0000000621037220 */ /* 0x000fe20000400000 */
[----:B------:R-:W-:Y:S02]  /*61c0*/  HADD2.F32 R6, -RZ, R41.H1_H1 ;  /* 0x30000029ff067230 */ /* 0x000fe40000004100 */
[----:B------:R-:W-:Y:S01]  /*61d0*/  FFMA R2, R35, R4, R2 ;  /* 0x0000000423027223 */ /* 0x000fe20000000002 */
[----:B------:R-:W-:Y:S01]  /*61e0*/  FMUL R7, R33, R7 ;  /* 0x0000000721077220 */ /* 0x000fe20000400000 */
[----:B------:R-:W-:Y:S01]  /*61f0*/  FFMA R3, R35, R5, R3 ;  /* 0x0000000523037223 */ /* 0x000fe20000000003 */
[C---:B------:R-:W-:Y:S01]  /*6200*/  FMUL R4, R33.reuse, R8 ;  /* 0x0000000821047220 */ /* 0x040fe20000400000 */
[----:B------:R-:W-:Y:S01]  /*6210*/  FMUL R5, R33, R9 ;  /* 0x0000000921057220 */ /* 0x000fe20000400000 */
[----:B------:R-:W-:Y:S01]  /*6220*/  F2FP.F16.F32.PACK_AB R36, R2, R0 ;  /* 0x000000000224723e */ /* 0x000fe200000000ff */
[C---:B------:R-:W-:Y:S01]  /*6230*/  FFMA R7, R35.reuse, R6, R7 ;  /* 0x0000000623077223 */ /* 0x040fe20000000007 */
[----:B------:R-:W-:Y:S02]  /*6240*/  HADD2.F32 R0, -RZ, R42.H1_H1 ;  /* 0x3000002aff007230 */ /* 0x000fe40000004100 */
[----:B------:R-:W-:Y:S01]  /*6250*/  FFMA R4, R35, R20, R4 ;  /* 0x0000001423047223 */ /* 0x000fe20000000004 */
[--C-:B------:R-:W-:Y:S02]  /*6260*/  HADD2.F32 R2, -RZ, R43.reuse.H0_H0 ;  /* 0x2000002bff027230 */ /* 0x100fe40000004100 */
[----:B------:R-:W-:Y:S01]  /*6270*/  FMUL R6, R33, R10 ;  /* 0x0000000a21067220 */ /* 0x000fe20000400000 */
[----:B------:R-:W-:Y:S01]  /*6280*/  F2FP.F16.F32.PACK_AB R37, R7, R3 ;  /* 0x000000030725723e */ /* 0x000fe200000000ff */
[----:B------:R-:W-:Y:S02]  /*6290*/  HADD2.F32 R3, -RZ, R43.H1_H1 ;  /* 0x3000002bff037230 */ /* 0x000fe40000004100 */
[----:B------:R-:W-:Y:S01]  /*62a0*/  FFMA R5, R35, R0, R5 ;  /* 0x0000000023057223 */ /* 0x000fe20000000005 */
[C---:B------:R-:W-:Y:S01]  /*62b0*/  FMUL R11, R33.reuse, R11 ;  /* 0x0000000b210b7220 */ /* 0x040fe20000400000 */
[--C-:B----4-:R-:W-:Y:S02]  /*62c0*/  HADD2.F32 R7, -RZ, R48.reuse.H0_H0 ;  /* 0x20000030ff077230 */ /* 0x110fe40000004100 */
[C---:B------:R-:W-:Y:S01]  /*62d0*/  FMUL R8, R33.reuse, R12 ;  /* 0x0000000c21087220 */ /* 0x040fe20000400000 */
[----:B------:R-:W-:Y:S02]  /*62e0*/  HADD2.F32 R0, -RZ, R48.H1_H1 ;  /* 0x30000030ff007230 */ /* 0x000fe40000004100 */
[----:B------:R-:W-:Y:S01]  /*62f0*/  FMUL R9, R33, R13 ;  /* 0x0000000d21097220 */ /* 0x000fe20000400000 */
[C---:B------:R-:W-:Y:S01]  /*6300*/  FFMA R6, R35.reuse, R2, R6 ;  /* 0x0000000223067223 */ /* 0x040fe20000000006 */
[C---:B------:R-:W-:Y:S01]  /*6310*/  FFMA R11, R35.reuse, R3, R11 ;  /* 0x00000003230b7223 */ /* 0x040fe2000000000b */
[C---:B------:R-:W-:Y:S01]  /*6320*/  FFMA R8, R35.reuse, R7, R8 ;  /* 0x0000000723087223 */ /* 0x040fe20000000008 */
[----:B------:R-:W-:Y:S01]  /*6330*/  FFMA R9, R35, R0, R9 ;  /* 0x0000000023097223 */ /* 0x000fe20000000009 */
[--C-:B------:R-:W-:Y:S02]  /*6340*/  HADD2.F32 R2, -RZ, R49.reuse.H0_H0 ;  /* 0x20000031ff027230 */ /* 0x100fe40000004100 */
[C---:B------:R-:W-:Y:S01]  /*6350*/  FMUL R10, R33.reuse, R14 ;  /* 0x0000000e210a7220 */ /* 0x040fe20000400000 */
[----:B------:R-:W-:Y:S02]  /*6360*/  HADD2.F32 R0, -RZ, R49.H1_H1 ;  /* 0x30000031ff007230 */ /* 0x000fe40000004100 */
[----:B------:R-:W-:Y:S01]  /*6370*/  FMUL R15, R33, R15 ;  /* 0x0000000f210f7220 */ /* 0x000fe20000400000 */
[----:B------:R-:W-:Y:S01]  /*6380*/  F2FP.F16.F32.PACK_AB R38, R5, R4 ;  /* 0x000000040526723e */ /* 0x000fe200000000ff */
[----:B------:R-:W-:Y:S01]  /*6390*/  FFMA R10, R35, R2, R10 ;  /* 0x00000002230a7223 */ /* 0x000fe2000000000a */
[----:B------:R-:W-:Y:S01]  /*63a0*/  FMUL R12, R33, R16 ;  /* 0x00000010210c7220 */ /* 0x000fe20000400000 */
[----:B------:R-:W-:Y:S01]  /*63b0*/  FFMA R15, R35, R0, R15 ;  /* 0x00000000230f7223 */ /* 0x000fe2000000000f */
[--C-:B------:R-:W-:Y:S01]  /*63c0*/  HADD2.F32 R0, -RZ, R50.reuse.H0_H0 ;  /* 0x20000032ff007230 */ /* 0x100fe20000004100 */
[----:B------:R-:W-:Y:S01]  /*63d0*/  MOV R5, UR56 ;  /* 0x0000003800057c02 */ /* 0x000fe20008000f00 */
[----:B------:R-:W-:Y:S02]  /*63e0*/  HADD2.F32 R2, -RZ, R50.H1_H1 ;  /* 0x30000032ff027230 */ /* 0x000fe40000004100 */
[C---:B------:R-:W-:Y:S01]  /*63f0*/  FMUL R13, R33.reuse, R17 ;  /* 0x00000011210d7220 */ /* 0x040fe20000400000 */
[--C-:B------:R-:W-:Y:S02]  /*6400*/  HADD2.F32 R3, -RZ, R51.reuse.H0_H0 ;  /* 0x20000033ff037230 */ /* 0x100fe40000004100 */
[C---:B------:R-:W-:Y:S01]  /*6410*/  FMUL R14, R33.reuse, R18 ;  /* 0x00000012210e7220 */ /* 0x040fe20000400000 */
[----:B------:R-:W-:Y:S02]  /*6420*/  HADD2.F32 R4, -RZ, R51.H1_H1 ;  /* 0x30000033ff047230 */ /* 0x000fe40000004100 */
[----:B------:R-:W-:Y:S01]  /*6430*/  FMUL R19, R33, R19 ;  /* 0x0000001321137220 */ /* 0x000fe20000400000 */
[----:B------:R-:W-:Y:S01]  /*6440*/  FFMA R12, R35, R0, R12 ;  /* 0x00000000230c7223 */ /* 0x000fe2000000000c */
[----:B------:R-:W-:Y:S01]  /*6450*/  LEA R5, R5, R64, 0xb ;  /* 0x0000004005057211 */ /* 0x000fe200078e58ff */
[C---:B------:R-:W-:Y:S01]  /*6460*/  FFMA R13, R35.reuse, R2, R13 ;  /* 0x00000002230d7223 */ /* 0x040fe2000000000d */
[C---:B------:R-:W-:Y:S01]  /*6470*/  FFMA R14, R35.reuse, R3, R14 ;  /* 0x00000003230e7223 */ /* 0x040fe2000000000e */
[----:B------:R-:W-:Y:S01]  /*6480*/  FFMA R19, R35, R4, R19 ;  /* 0x0000000423137223 */ /* 0x000fe20000000013 */
[----:B------:R-:W-:Y:S02]  /*6490*/  F2FP.F16.F32.PACK_AB R39, R11, R6 ;  /* 0x000000060b27723e */ /* 0x000fe400000000ff */
[----:B------:R-:W-:Y:S02]  /*64a0*/  LEA R5, R5, UR48, 0x1 ;  /* 0x0000003005057c11 */ /* 0x000fe4000f8e08ff */
[----:B------:R-:W-:Y:S02]  /*64b0*/  F2FP.F16.F32.PACK_AB R8, R9, R8 ;  /* 0x000000080908723e */ /* 0x000fe400000000ff */
[----:B------:R-:W-:Y:S01]  /*64c0*/  F2FP.F16.F32.PACK_AB R9, R15, R10 ;  /* 0x0000000a0f09723e */ /* 0x000fe200000000ff */
[----:B------:R1:W-:Y:S01]  /*64d0*/  STSM.16.M88.4 [R5+0x200], R36 ;  /* 0x0002002405007844 */ /* 0x0003e20000000200 */
[----:B------:R-:W-:Y:S02]  /*64e0*/  F2FP.F16.F32.PACK_AB R10, R13, R12 ;  /* 0x0000000c0d0a723e */ /* 0x000fe400000000ff */
[----:B------:R-:W-:Y:S02]  /*64f0*/  F2FP.F16.F32.PACK_AB R11, R19, R14 ;  /* 0x0000000e130b723e */ /* 0x000fe400000000ff */
[----:B------:R-:W-:Y:S05]  /*6500*/  IADD3 R0, PT, PT, R75, 0x200, R5 ;  /* 0x000002004b007810 */ /* 0x000fea0007ffe005 */
[----:B------:R1:W-:Y:S01]  /*6510*/  STSM.16.M88.4 [R0], R8 ;  /* 0x0000000800007844 */ /* 0x0003e20000000200 */
[----:B------:R-:W-:Y:S01]  /*6520*/  @!PT LDS RZ, [RZ] ;  /* 0x00000000fffff984 */ /* 0x000fe20000000800 */
[----:B------:R-:W-:Y:S01]  /*6530*/  @!PT LDS RZ, [RZ] ;  /* 0x00000000fffff984 */ /* 0x000fe20000000800 */
[----:B------:R-:W-:Y:S01]  /*6540*/  @!PT LDS RZ, [RZ] ;  /* 0x00000000fffff984 */ /* 0x000fe20000000800 */
[----:B------:R-:W-:Y:S01]  /*6550*/  @!PT LDS RZ, [RZ] ;  /* 0x00000000fffff984 */ /* 0x000fe20000000800 */
[----:B------:R2:W-:Y:S07]  /*6560*/  MEMBAR.ALL.CTA ;  /* 0x0000000000007992 */ /* 0x0005ee0000008000 */
[----:B--2---:R-:W2:Y:S02]  /*6570*/  FENCE.VIEW.ASYNC.S ;  /* 0x00000000000073c6 */ /* 0x004ea40000000000 */
[----:B--2---:R-:W-:Y:S06]  /*6580*/  BAR.SYNC.DEFER_BLOCKING 0x1, 0x80 ;  /* 0x0042000000007b1d */ /* 0x004fec0000010000 */
[----:B------:R-:W-:Y:S05]  /*6590*/  @P0 BRA `(.L_x_105) ;  /* 0x00000000001c0947 */ /* 0x000fea0003800000 */
[----:B------:R-:W-:Y:S02]  /*65a0*/  UIADD3 UR6, UP0, UPT, UR54, 0x680, URZ ;  /* 0x0000068036067890 */ /* 0x000fe4000ff1e0ff */
[----:B------:R-:W-:Y:S02]  /*65b0*/  ULEA UR4, UR56, UR48, 0xc ;  /* 0x0000003038047291 */ /* 0x000fe4000f8e60ff */
[----:B------:R-:W-:Y:S02]  /*65c0*/  UIADD3.X UR7, UPT, UPT, URZ, UR55, URZ, UP0, !UPT ;  /* 0x00000037ff077290 */ /* 0x000fe400087fe4ff */
[----:B------:R-:W-:Y:S01]  /*65d0*/  UIADD3 UR40, UPT, UPT, UR4, 0x200, URZ ;  /* 0x0000020004287890 */ /* 0x000fe2000fffe0ff */
[----:B------:R-:W-:Y:S08]  /*65e0*/  UMOV UR43, UR36 ;  /* 0x00000024002b7c82 */ /* 0x000ff00008000000 */
[----:B------:R2:W-:Y:S02]  /*65f0*/  UTMASTG.3D [UR40], [UR6] ;  /* 0x00000028060073b5 */ /* 0x0005e40008010000 */
[----:B--2---:R0:W-:Y:S02]  /*6600*/  UTMACMDFLUSH ;  /* 0x00000000000079b7 */ /* 0x0041e40000000000 */
.L_x_105:
[----:B------:R-:W-:Y:S05]  /*6610*/  BSYNC.RECONVERGENT B0 ;  /* 0x0000000000007941 */ /* 0x000fea0003800200 */
.L_x_104:
[----:B------:R-:W-:Y:S01]  /*6620*/  UIADD3 UR40, UPT, UPT, UR56, 0x1, URZ ;  /* 0x0000000138287890 */ /* 0x000fe2000fffe0ff */
[----:B------:R-:W-:Y:S03]  /*6630*/  BSSY.RECONVERGENT B0, `(.L_x_106) ;  /* 0x0000005000007945 */ /* 0x000fe60003800200 */
[----:B------:R-:W-:Y:S04]  /*6640*/  UISETP.NE.AND UP0, UPT, UR40, 0x3, UPT ;  /* 0x000000032800788c */ /* 0x000fe8000bf05270 */
[----:B------:R-:W-:Y:S01]  /*6650*/  USEL UR43, UR40, URZ, UP0 ;  /* 0x000000ff282b7287 */ /* 0x000fe20008000000 */
[----:B------:R-:W-:Y:S11]  /*6660*/  @P0 BRA `(.L_x_107) ;  /* 0x0000000000040947 */ /* 0x000ff60003800000 */
[----:B------:R-:W-:Y:S04]  /*6670*/  DEPBAR.LE SB0, 0x1 ;  /* 0x000080400000791a */ /* 0x000fe80000000000 */
.L_x_107:
[----:B------:R-:W-:Y:S05]  /*6680*/  BSYNC.RECONVERGENT B0 ;  /* 0x0000000000007941 */ /* 0x000fea0003800200 */
.L_x_106:
[----:B------:R-:W-:Y:S01]  /*6690*/  BAR.SYNC.DEFER_BLOCKING 0x1, 0x80 ;  /* 0x0042000000007b1d */ /* 0x000fe20000010000 */
[----:B------:R-:W-:Y:S01]  /*66a0*/  ISETP.NE.AND P1, PT, R74, RZ, PT ;  /* 0x000000ff4a00720c */ /* 0x000fe20003f25270 */
[----:B------:R-:W-:Y:S01]  /*66b0*/  UISETP.NE.AND UP0, UPT, UR50, URZ, UPT ;  /* 0x000000ff3200728c */ /* 0x000fe2000bf05270 */
[----:B------:R-:W-:Y:S11]  /*66c0*/  LEA R2, R46, UR48, 0x3 ;  /* 0x000000302e027c11 */ /* 0x000ff6000f8e18ff */
[----:B------:R-:W-:Y:S01]  /*66d0*/  @P1 SHF.L.U32 R3, R45, 0x1f, RZ ;  /* 0x0000001f2d031819 */ /* 0x000fe200000006ff */
[----:B------:R-:W-:Y:S06]  /*66e0*/  BRA.U !UP0, `(.L_x_108) ;  /* 0x0000000108247547 */ /* 0x000fec000b800000 */
[----:B------:R-:W-:Y:S01]  /*66f0*/  IMAD.U32 R4, RZ, RZ, UR49 ;  /* 0x00000031ff047e24 */ /* 0x000fe2000f8e00ff */
[----:B-1----:R-:W-:Y:S01]  /*6700*/  MOV R0, UR37 ;  /* 0x0000002500007c02 */ /* 0x002fe20008000f00 */
[----:B------:R-:W-:Y:S03]  /*6710*/  UIADD3 UR49, UPT, UPT, UR49, 0x1, URZ ;  /* 0x0000000131317890 */ /* 0x000fe6000fffe0ff */
[----:B------:R-:W-:Y:S01]  /*6720*/  @P1 LEA R4, R4, UR48, 0x3 ;  /* 0x0000003004041c11 */ /* 0x000fe2000f8e18ff */
[----:B------:R-:W-:Y:S04]  /*6730*/  UISETP.NE.AND UP0, UPT, UR49, 0x3, UPT ;  /* 0x000000033100788c */ /* 0x000fe8000bf05270 */
[----:B------:R-:W-:Y:S01]  /*6740*/  @P1 VIADD R4, R4, 0xe8 ;  /* 0x000000e804041836 */ /* 0x000fe20000000000 */
[----:B------:R-:W-:Y:S04]  /*6750*/  USEL UR49, UR49, URZ, UP0 ;  /* 0x000000ff31317287 */ /* 0x000fe80008000000 */
[----:B------:R-:W-:Y:S04]  /*6760*/  @P1 PRMT R0, R0, 0x654, R4 ;  /* 0x0000065400001816 */ /* 0x000fe80000000004 */
[----:B------:R2:W-:Y:S04]  /*6770*/  @P1 SYNCS.ARRIVE.TRANS64.RED.A1T0 RZ, [R0+URZ], RZ ;  /* 0x000000ff00ff19a7 */ /* 0x0005e800081004ff */
.L_x_108:
[----:B------:R-:W3:Y:S01]  /*6780*/  @P1 SYNCS.PHASECHK.TRANS64.TRYWAIT P0, [R2+URZ+0xd0], R3 ;  /* 0x0000d003020015a7 */ /* 0x000ee200080011ff */
[----:B------:R-:W-:Y:S01]  /*6790*/  BSSY B1, `(.L_x_109) ;  /* 0x0000013000017945 */ /* 0x000fe20003800000 */
[----:B---3--:R-:W-:Y:S03]  /*67a0*/  @P1 SEL R47, RZ, 0x1, !P0 ;  /* 0x00000001ff2f1807 */ /* 0x008fe60004000000 */
[----:B------:R-:W-:Y:S05]  /*67b0*/  @!P1 BRA `(.L_x_110) ;  /* 0x0000000000409947 */ /* 0x000fea0003800000 */
[----:B------:R-:W-:Y:S01]  /*67c0*/  ISETP.NE.AND P1, PT, R76, RZ, PT ;  /* 0x000000ff4c00720c */ /* 0x000fe20003f25270 */
[----:B------:R-:W-:Y:S01]  /*67d0*/  BSSY B0, `(.L_x_111) ;  /* 0x0000009000007945 */ /* 0x000fe20003800000 */
[----:B------:R-:W-:Y:S11]  /*67e0*/  ISETP.NE.AND P0, PT, R47, RZ, PT ;  /* 0x000000ff2f00720c */ /* 0x000ff60003f05270 */
[----:B------:R-:W-:Y:S05]  /*67f0*/  @P1 IMAD R3, R46, 0x800, R64 ;  /* 0x000008002e031824 */ /* 0x000fea00078e0240 */
[----:B------:R-:W-:Y:S05]  /*6800*/  @P1 LEA R3, R3, UR48, 0x1 ;  /* 0x0000003003031c11 */ /* 0x000fea000f8e08ff */
[----:B-12---:R-:W-:Y:S01]  /*6810*/  @P1 IMAD.IADD R0, R75, 0x1, R3 ;  /* 0x000000014b001824 */ /* 0x006fe200078e0203 */
[----:B------:R-:W-:Y:S06]  /*6820*/  @P0 BRA `(.L_x_112) ;  /* 0x00000000000c0947 */ /* 0x000fec0003800000 */
[----:B------:R-:W-:Y:S04]  /*6830*/  SHF.L.U32 R45, R45, 0x1f, RZ ;  /* 0x0000001f2d2d7819 */ /* 0x000fe800000006ff */
[----:B------:R-:W1:Y:S02]  /*6840*/  SYNCS.PHASECHK.TRANS64.TRYWAIT P0, [R2+URZ+0xd0], R45 ;  /* 0x0000d02d020075a7 */ /* 0x000e6400080011ff */
[----:B-1----:R-:W-:Y:S05]  /*6850*/  @!P0 BRA `(.L_x_113) ;  /* 0x0000001800148947 */ /* 0x002fea0003800000 */
.L_x_112:
[----:B------:R-:W-:Y:S05]  /*6860*/  BSYNC B0 ;  /* 0x0000000000007941 */ /* 0x000fea0003800000 */
.L_x_111:
[----:B------:R-:W-:Y:S11]  /*6870*/  ISETP.NE.AND P0, PT, R76, RZ, PT ;  /* 0x000000ff4c00720c */ /* 0x000ff60003f05270 */
[----:B------:R-:W-:Y:S02]  /*6880*/  @!UPT UIADD3 URZ, UPT, UPT, URZ, URZ, URZ ;  /* 0x000000fffffff290 */ /* 0x000fe4000fffe0ff */
[----:B------:R-:W-:Y:S05]  /*6890*/  @P0 WARPSYNC.ALL ;  /* 0x0000000000000948 */ /* 0x000fea0003800000 */
[----:B------:R3:W4:Y:S04]  /*68a0*/  @P0 LDSM.16.M88.4 R40, [R3+0x200] ;  /* 0x000200000328083b */ /* 0x0007280000000200 */
[----:B------:R3:W2:Y:S02]  /*68b0*/  @P0 LDSM.16.M88.4 R48, [R0+0x200] ;  /* 0x000200000030083b */ /* 0x0006a40000000200 */
.L_x_110:
[----:B------:R-:W-:Y:S05]  /*68c0*/  BSYNC B1 ;  /* 0x0000000000017941 */ /* 0x000fea0003800000 */
.L_x_109:
[----:B-123--:R-:W-:Y:S05]  /*68d0*/  VIADD R0, R34, 0x20 ;  /* 0x0000002022007836 */ /* 0x00efea0000000000 */
[----:B------:R-:W-:Y:S04]  /*68e0*/  SHF.R.U32.HI R0, RZ, 0x15, R0 ;  /* 0x00000015ff007819 */ /* 0x000fe80000011600 */
[----:B------:R-:W-:Y:S11]  /*68f0*/  LOP3.LUT P0, RZ, R0, 0x3, R65, 0x48, !PT ;  /* 0x0000000300ff7812 */ /* 0x000ff60007804841 */
[----:B------:R-:W-:Y:S02]  /*6900*/  @!UPT UIADD3 URZ, UPT, UPT, URZ, URZ, URZ ;  /* 0x000000fffffff290 */ /* 0x000fe4000fffe0ff */
[----:B------:R-:W-:Y:S05]  /*6910*/  @!P0 BRA `(.L_x_114) ;  /* 0x0000000000408947 */ /* 0x000fea0003800000 */
[----:B------:R-:W1:Y:S01]  /*6920*/  LDCU.64 UR8, c[0x4][0x70] ;  /* 0x01000e00ff0877ac */ /* 0x000e620008000a00 */
[----:B------:R-:W-:Y:S01]  /*6930*/  MOV R3, 0x0 ;  /* 0x0000000000037802 */ /* 0x000fe20000000f00 */
[----:B------:R-:W-:Y:S02]  /*6940*/  HFMA2 R12, -RZ, RZ, 0, 5.9604644775390625e-08 ;  /* 0x00000001ff0c7431 */ /* 0x000fe400000001ff */
[----:B------:R-:W-:Y:S02]  /*6950*/  IMAD.MOV.U32 R8, RZ, RZ, 0x192 ;  /* 0x00000192ff087424 */ /* 0x000fe400078e00ff */
[----:B------:R-:W-:Y:S01]  /*6960*/  IMAD.MOV.U32 R13, RZ, RZ, RZ ;  /* 0x000000ffff0d7224 */ /* 0x000fe200078e00ff */
[----:B------:R-:W2:Y:S01]  /*6970*/  LDCU.64 UR6, c[0x4][0x78] ;  /* 0x01000f00ff0677ac */ /* 0x000ea20008000a00 */
[----:B------:R-:W3:Y:S01]  /*6980*/  LDC.64 R2, c[0x4][R3] ;  /* 0x0100000003027b82 */ /* 0x000ee20000000a00 */
[----:B------:R-:W5:Y:S01]  /*6990*/  LDCU.64 UR4, c[0x4][0x10] ;  /* 0x01000200ff0477ac */ /* 0x000f620008000a00 */
[----:B-1----:R-:W-:Y:S01]  /*69a0*/  MOV R5, UR9 ;  /* 0x0000000900057c02 */ /* 0x002fe20008000f00 */
[----:B------:R-:W-:Y:S01]  /*69b0*/  IMAD.U32 R4, RZ, RZ, UR8 ;  /* 0x00000008ff047e24 */ /* 0x000fe2000f8e00ff */
[----:B--2---:R-:W-:Y:S01]  /*69c0*/  MOV R7, UR7 ;  /* 0x0000000700077c02 */ /* 0x004fe20008000f00 */
[----:B------:R-:W-:Y:S01]  /*69d0*/  IMAD.U32 R6, RZ, RZ, UR6 ;  /* 0x00000006ff067e24 */ /* 0x000fe2000f8e00ff */
[----:B-----5:R-:W-:Y:S01]  /*69e0*/  MOV R11, UR5 ;  /* 0x00000005000b7c02 */ /* 0x020fe20008000f00 */
[----:B------:R-:W-:Y:S02]  /*69f0*/  IMAD.U32 R10, RZ, RZ, UR4 ;  /* 0x00000004ff0a7e24 */ /* 0x000fe4000f8e00ff */
[----:B------:R-:W-:Y:S07]  /*6a00*/  LEPC R20, `(.L_x_114) ;  /* 0x000000001014794e */ /* 0x000fee0000000000 */
[----:B---34-:R-:W-:Y:S05]  /*6a10*/  CALL.ABS.NOINC R2 ;  /* 0x0000000002007343 */ /* 0x018fea0003c00000 */
.L_x_114:
[----:B------:R-:W-:Y:S01]  /*6a20*/  ISETP.NE.AND P0, PT, R70, RZ, PT ;  /* 0x000000ff4600720c */ /* 0x000fe20003f05270 */
[----:B------:R-:W-:Y:S05]  /*6a30*/  WARPSYNC.ALL ;  /* 0x0000000000007948 */ /* 0x000fea0003800000 */
[----:B------:R-:W-:Y:S01]  /*6a40*/  R2UR UR4, R34 ;  /* 0x00000000220472ca */ /* 0x000fe200000e0000 */
[--C-:B----4-:R-:W-:Y:S01]  /*6a50*/  HADD2.F32 R20, -RZ, R40.reuse.H0_H0 ;  /* 0x20000028ff147230 */ /* 0x110fe20000004100 */
[----:B------:R-:W-:Y:S01]  /*6a60*/  R2UR UR5, R44 ;  /* 0x000000002c0572ca */ /* 0x000fe200000e0000 */
[----:B------:R-:W-:Y:S01]  /*6a70*/  HADD2.F32 R21, -RZ, R40.H1_H1 ;  /* 0x30000028ff157230 */ /* 0x000fe20000004100 */
[----:B------:R-:W-:Y:S01]  /*6a80*/  BSSY.RECONVERGENT B0, `(.L_x_115) ;  /* 0x0000053000007945 */ /* 0x000fe20003800200 */
[--C-:B------:R-:W-:Y:S02]  /*6a90*/  HADD2.F32 R34, -RZ, R41.reuse.H0_H0 ;  /* 0x20000029ff227230 */ /* 0x100fe40000004100 */
[----:B------:R-:W-:Y:S02]  /*6aa0*/  HADD2.F32 R36, -RZ, R41.H1_H1 ;  /* 0x30000029ff247230 */ /* 0x000fe40000004100 */
[--C-:B------:R-:W-:Y:S02]  /*6ab0*/  HADD2.F32 R37, -RZ, R42.reuse.H0_H0 ;  /* 0x2000002aff257230 */ /* 0x100fe40000004100 */
[----:B------:R-:W-:Y:S02]  /*6ac0*/  HADD2.F32 R38, -RZ, R42.H1_H1 ;  /* 0x3000002aff267230 */ /* 0x000fe40000004100 */
[----:B------:R-:W1:Y:S01]  /*6ad0*/  LDTM.16dp256bit.x4 R4, tmem[UR4+0x20] ;  /* 0x00002004000479ee */ /* 0x000e620008120000 */
[----:B------:R-:W-:Y:S01]  /*6ae0*/  NOP ;  /* 0x0000000000007918 */ /* 0x000fe20000000000 */
[----:B------:R-:W-:Y:S01]  /*6af0*/  UIADD3 UR5, UPT, UPT, UR5, 0x150, URZ ;  /* 0x0000015005057890 */ /* 0x000fe2000fffe0ff */
[--C-:B------:R-:W-:Y:S02]  /*6b00*/  HADD2.F32 R39, -RZ, R43.reuse.H0_H0 ;  /* 0x2000002bff277230 */ /* 0x100fe40000004100 */
[----:B------:R-:W-:Y:S01]  /*6b10*/  HADD2.F32 R40, -RZ, R43.H1_H1 ;  /* 0x3000002bff287230 */ /* 0x000fe20000004100 */
[----:B------:R-:W-:Y:S01]  /*6b20*/  UPRMT UR5, UR37, 0x654, UR5 ;  /* 0x0000065425057896 */ /* 0x000fe20008000005 */
[--C-:B------:R-:W-:Y:S02]  /*6b30*/  HADD2.F32 R41, -RZ, R48.reuse.H0_H0 ;  /* 0x20000030ff297230 */ /* 0x100fe40000004100 */
[----:B------:R-:W-:Y:S02]  /*6b40*/  HADD2.F32 R42, -RZ, R48.H1_H1 ;  /* 0x30000030ff2a7230 */ /* 0x000fe40000004100 */
[--C-:B------:R-:W-:Y:S02]  /*6b50*/  HADD2.F32 R43, -RZ, R49.reuse.H0_H0 ;  /* 0x20000031ff2b7230 */ /* 0x100fe40000004100 */
[----:B------:R-:W-:Y:S02]  /*6b60*/  HADD2.F32 R44, -RZ, R49.H1_H1 ;  /* 0x30000031ff2c7230 */ /* 0x000fe40000004100 */
[----:B-1----:R-:W-:Y:S01]  /*6b70*/  SYNCS.ARRIVE.TRANS64.RED.A1T0 RZ, [UR5], RZ ;  /* 0x000000ffffff79a7 */ /* 0x002fe20008100405 */
[--C-:B------:R-:W-:Y:S02]  /*6b80*/  HADD2.F32 R45, -RZ, R50.reuse.H0_H0 ;  /* 0x20000032ff2d7230 */ /* 0x100fe40000004100 */
[----:B------:R-:W-:Y:S02]  /*6b90*/  HADD2.F32 R46, -RZ, R50.H1_H1 ;  /* 0x30000032ff2e7230 */ /* 0x000fe40000004100 */
[--C-:B------:R-:W-:Y:S02]  /*6ba0*/  HADD2.F32 R47, -RZ, R51.reuse.H0_H0 ;  /* 0x20000033ff2f7230 */ /* 0x100fe40000004100 */
[----:B------:R-:W-:Y:S02]  /*6bb0*/  HADD2.F32 R48, -RZ, R51.H1_H1 ;  /* 0x30000033ff307230 */ /* 0x000fe40000004100 */
[C---:B------:R-:W-:Y:S01]  /*6bc0*/  FMUL R4, R33.reuse, R4 ;  /* 0x0000000421047220 */ /* 0x040fe20000400000 */
[C---:B------:R-:W-:Y:S01]  /*6bd0*/  FMUL R5, R33.reuse, R5 ;  /* 0x0000000521057220 */ /* 0x040fe20000400000 */
[C---:B------:R-:W-:Y:S01]  /*6be0*/  FMUL R6, R33.reuse, R6 ;  /* 0x0000000621067220 */ /* 0x040fe20000400000 */
[----:B------:R-:W-:Y:S01]  /*6bf0*/  FMUL R7, R33, R7 ;  /* 0x0000000721077220 */ /* 0x000fe20000400000 */
[C---:B------:R-:W-:Y:S01]  /*6c00*/  FFMA R4, R35.reuse, R20, R4 ;  /* 0x0000001423047223 */ /* 0x040fe20000000004 */
[C---:B------:R-:W-:Y:S01]  /*6c10*/  FFMA R5, R35.reuse, R21, R5 ;  /* 0x0000001523057223 */ /* 0x040fe20000000005 */
[C---:B------:R-:W-:Y:S01]  /*6c20*/  FFMA R6, R35.reuse, R34, R6 ;  /* 0x0000002223067223 */ /* 0x040fe20000000006 */
[----:B------:R-:W-:Y:S01]  /*6c30*/  FFMA R7, R35, R36, R7 ;  /* 0x0000002423077223 */ /* 0x000fe20000000007 */
[C---:B------:R-:W-:Y:S01]  /*6c40*/  FMUL R8, R33.reuse, R8 ;  /* 0x0000000821087220 */ /* 0x040fe20000400000 */
[----:B------:R-:W-:Y:S01]  /*6c50*/  FMUL R9, R33, R9 ;  /* 0x0000000921097220 */ /* 0x000fe20000400000 */
[----:B------:R-:W-:Y:S01]  /*6c60*/  F2FP.F16.F32.PACK_AB R4, R5, R4 ;  /* 0x000000040504723e */ /* 0x000fe200000000ff */
[----:B------:R-:W-:Y:S01]  /*6c70*/  FMUL R10, R33, R10 ;  /* 0x0000000a210a7220 */ /* 0x000fe20000400000 */
[----:B------:R-:W-:Y:S01]  /*6c80*/  F2FP.F16.F32.PACK_AB R5, R7, R6 ;  /* 0x000000060705723e */ /* 0x000fe200000000ff */
[C---:B------:R-:W-:Y:S01]  /*6c90*/  FFMA R8, R35.reuse, R37, R8 ;  /* 0x0000002523087223 */ /* 0x040fe20000000008 */
[----:B------:R-:W-:Y:S01]  /*6ca0*/  FFMA R9, R35, R38, R9 ;  /* 0x0000002623097223 */ /* 0x000fe20000000009 */
[C---:B------:R-:W-:Y:S01]  /*6cb0*/  FMUL R11, R33.reuse, R11 ;  /* 0x0000000b210b7220 */ /* 0x040fe20000400000 */
[C---:B------:R-:W-:Y:S01]  /*6cc0*/  FMUL R0, R33.reuse, R12 ;  /* 0x0000000c21007220 */ /* 0x040fe20000400000 */
[----:B------:R-:W-:Y:S01]  /*6cd0*/  FMUL R2, R33, R13 ;  /* 0x0000000d21027220 */ /* 0x000fe20000400000 */
[----:B------:R-:W-:Y:S01]  /*6ce0*/  FFMA R10, R35, R39, R10 ;  /* 0x00000027230a7223 */ /* 0x000fe2000000000a */
[----:B------:R-:W-:Y:S01]  /*6cf0*/  FMUL R3, R33, R14 ;  /* 0x0000000e21037220 */ /* 0x000fe20000400000 */
[----:B------:R-:W-:Y:S01]  /*6d00*/  F2FP.F16.F32.PACK_AB R6, R9, R8 ;  /* 0x000000080906723e */ /* 0x000fe200000000ff */
[----:B------:R-:W-:Y:S01]  /*6d10*/  FFMA R11, R35, R40, R11 ;  /* 0x00000028230b7223 */ /* 0x000fe2000000000b */
[C---:B------:R-:W-:Y:S01]  /*6d20*/  FMUL R15, R33.reuse, R15 ;  /* 0x0000000f210f7220 */ /* 0x040fe20000400000 */
[----:B------:R-:W-:Y:S01]  /*6d30*/  FMUL R12, R33, R16 ;  /* 0x00000010210c7220 */ /* 0x000fe20000400000 */
[----:B------:R-:W-:Y:S01]  /*6d40*/  FFMA R0, R35, R41, R0 ;  /* 0x0000002923007223 */ /* 0x000fe20000000000 */
[----:B------:R-:W-:Y:S01]  /*6d50*/  MOV R8, UR43 ;  /* 0x0000002b00087c02 */ /* 0x000fe20008000f00 */
[----:B------:R-:W-:Y:S01]  /*6d60*/  FMUL R13, R33, R17 ;  /* 0x00000011210d7220 */ /* 0x000fe20000400000 */
[----:B------:R-:W-:Y:S01]  /*6d70*/  FFMA R2, R35, R42, R2 ;  /* 0x0000002a23027223 */ /* 0x000fe20000000002 */
[----:B------:R-:W-:Y:S01]  /*6d80*/  FMUL R14, R33, R18 ;  /* 0x00000012210e7220 */ /* 0x000fe20000400000 */
[C---:B------:R-:W-:Y:S01]  /*6d90*/  FFMA R3, R35.reuse, R43, R3 ;  /* 0x0000002b23037223 */ /* 0x040fe20000000003 */
[----:B------:R-:W-:Y:S01]  /*6da0*/  FFMA R15, R35, R44, R15 ;  /* 0x0000002c230f7223 */ /* 0x000fe2000000000f */
[----:B------:R-:W-:Y:S01]  /*6db0*/  FMUL R19, R33, R19 ;  /* 0x0000001321137220 */ /* 0x000fe20000400000 */
[C---:B------:R-:W-:Y:S01]  /*6dc0*/  FFMA R12, R35.reuse, R45, R12 ;  /* 0x0000002d230c7223 */ /* 0x040fe2000000000c */
        /* <DEDUP_REMOVED lines=23> */
[----:B------:R-:W-:Y:S02]  /*6f40*/  UIADD3 UR5, UPT, UPT, UR41, 0x20, URZ ;  /* 0x0000002029057890 */ /* 0x000fe4000fffe0ff */
[----:B------:R-:W-:Y:S02]  /*6f50*/  UIADD3 UR4, UPT, UPT, UR10, 0x200, URZ ;  /* 0x000002000a047890 */ /* 0x000fe4000fffe0ff */
[----:B------:R-:W-:Y:S01]  /*6f60*/  UIADD3.X UR9, UPT, UPT, URZ, UR55, URZ, UP0, !UPT ;  /* 0x00000037ff097290 */ /* 0x000fe200087fe4ff */
[----:B------:R-:W-:Y:S01]  /*6f70*/  UMOV UR6, UR42 ;  /* 0x0000002a00067c82 */ /* 0x000fe20008000000 */
[----:B------:R-:W-:Y:S07]  /*6f80*/  UMOV UR7, UR36 ;  /* 0x0000002400077c82 */ /* 0x000fee0008000000 */
[----:B------:R2:W-:Y:S02]  /*6f90*/  UTMASTG.3D [UR4], [UR8] ;  /* 0x00000004080073b5 */ /* 0x0005e40008010000 */
[----:B--2---:R0:W-:Y:S02]  /*6fa0*/  UTMACMDFLUSH ;  /* 0x00000000000079b7 */ /* 0x0041e40000000000 */
.L_x_116:
[----:B------:R-:W-:Y:S05]  /*6fb0*/  BSYNC.RECONVERGENT B0 ;  /* 0x0000000000007941 */ /* 0x000fea0003800200 */
.L_x_115:
[----:B------:R-:W-:Y:S01]  /*6fc0*/  UIADD3 UR43, UPT, UPT, UR43, 0x1, URZ ;  /* 0x000000012b2b7890 */ /* 0x000fe2000fffe0ff */
[----:B------:R-:W-:Y:S03]  /*6fd0*/  BSSY.RECONVERGENT B0, `(.L_x_117) ;  /* 0x0000008000007945 */ /* 0x000fe60003800200 */
[----:B------:R-:W-:Y:S04]  /*6fe0*/  UISETP.NE.AND UP0, UPT, UR43, 0x3, UPT ;  /* 0x000000032b00788c */ /* 0x000fe8000bf05270 */
[----:B------:R-:W-:Y:S02]  /*6ff0*/  UISETP.EQ.XOR UP1, UPT, UR40, 0x3, !UP0 ;  /* 0x000000032800788c */ /* 0x000fe4000c722a70 */
[----:B------:R-:W-:Y:S02]  /*7000*/  USEL UR56, UR43, URZ, UP0 ;  /* 0x000000ff2b387287 */ /* 0x000fe40008000000 */
[----:B------:R-:W-:Y:S04]  /*7010*/  USEL UR4, URZ, 0x1, !UP1 ;  /* 0x00000001ff047887 */ /* 0x000fe8000c800000 */
[----:B------:R-:W-:Y:S01]  /*7020*/  ULOP3.LUT UR51, UR51, UR4, URZ, 0x3c, !UPT ;  /* 0x0000000433337292 */ /* 0x000fe2000f8e3cff */
[----:B------:R-:W-:Y:S11]  /*7030*/  @P0 BRA `(.L_x_118) ;  /* 0x0000000000040947 */ /* 0x000ff60003800000 */
[----:B------:R-:W-:Y:S04]  /*7040*/  DEPBAR.LE SB0, 0x1 ;  /* 0x000080400000791a */ /* 0x000fe80000000000 */
.L_x_118:
[----:B------:R-:W-:Y:S05]  /*7050*/  BSYNC.RECONVERGENT B0 ;  /* 0x0000000000007941 */ /* 0x000fea0003800200 */
.L_x_117:
[----:B------:R-:W-:Y:S01]  /*7060*/  BAR.SYNC.DEFER_BLOCKING 0x1, 0x80 ;  /* 0x0042000000007b1d */ /* 0x000fe20000010000 */
[----:B------:R-:W-:Y:S01]  /*7070*/  UISETP.NE.AND UP0, UPT, UR50, -0x2, UPT ;  /* 0xfffffffe3200788c */ /* 0x000fe2000bf05270 */
[----:B------:R-:W-:Y:S08]  /*7080*/  IADD3 R31, PT, PT, R31, 0x1, RZ ;  /* 0x000000011f1f7810 */ /* 0x000ff00007ffe0ff */
[----:B------:R-:W-:Y:S05]  /*7090*/  BRA.U !UP0, `(.L_x_119) ;  /* 0x0000000108287547 */ /* 0x000fea000b800000 */
[----:B------:R-:W-:Y:S01]  /*70a0*/  ISETP.NE.AND P0, PT, R74, RZ, PT ;  /* 0x000000ff4a00720c */ /* 0x000fe20003f05270 */
[----:B------:R-:W-:Y:S01]  /*70b0*/  IMAD.U32 R2, RZ, RZ, UR49 ;  /* 0x00000031ff027e24 */ /* 0x000fe2000f8e00ff */
[----:B------:R-:W-:Y:S01]  /*70c0*/  UIADD3 UR49, UPT, UPT, UR49, 0x1, URZ ;  /* 0x0000000131317890 */ /* 0x000fe2000fffe0ff */
[----:B------:R-:W-:Y:S03]  /*70d0*/  IMAD.U32 R0, RZ, RZ, UR37 ;  /* 0x00000025ff007e24 */ /* 0x000fe6000f8e00ff */
[----:B------:R-:W-:Y:S04]  /*70e0*/  UISETP.NE.AND UP0, UPT, UR49, 0x3, UPT ;  /* 0x000000033100788c */ /* 0x000fe8000bf05270 */
[----:B------:R-:W-:Y:S03]  /*70f0*/  USEL UR49, UR49, URZ, UP0 ;  /* 0x000000ff31317287 */ /* 0x000fe60008000000 */
[----:B------:R-:W-:Y:S05]  /*7100*/  @P0 LEA R2, R2, UR48, 0x3 ;  /* 0x0000003002020c11 */ /* 0x000fea000f8e18ff */
[----:B------:R-:W-:Y:S05]  /*7110*/  @P0 VIADD R2, R2, 0xe8 ;  /* 0x000000e802020836 */ /* 0x000fea0000000000 */
[----:B------:R-:W-:Y:S04]  /*7120*/  @P0 PRMT R0, R0, 0x654, R2 ;  /* 0x0000065400000816 */ /* 0x000fe80000000002 */
[----:B------:R2:W-:Y:S03]  /*7130*/  @P0 SYNCS.ARRIVE.TRANS64.RED.A1T0 RZ, [R0+URZ], RZ ;  /* 0x000000ff00ff09a7 */ /* 0x0005e600081004ff */
.L_x_119:
[----:B------:R-:W-:Y:S01]  /*7140*/  ISETP.NE.AND P2, PT, R71, RZ, PT ;  /* 0x000000ff4700720c */ /* 0x000fe20003f45270 */
[----:B------:R-:W-:Y:S01]  /*7150*/  UIADD3 UR50, UPT, UPT, UR50, 0x2, URZ ;  /* 0x0000000232327890 */ /* 0x000fe2000fffe0ff */
[----:B------:R-:W-:Y:S01]  /*7160*/  ISETP.NE.AND P0, PT, R73, 0x2, PT ;  /* 0x000000024900780c */ /* 0x000fe20003f05270 */
[----:B------:R-:W-:Y:S01]  /*7170*/  IMAD.IADD R20, R29, 0x1, R58 ;  /* 0x000000011d147824 */ /* 0x000fe200078e023a */
[----:B------:R-:W-:Y:S01]  /*7180*/  ISETP.NE.AND P1, PT, R31, 0x4, PT ;  /* 0x000000041f00780c */ /* 0x000fe20003f25270 */
[----:B------:R-:W-:Y:S01]  /*7190*/  IMAD.IADD R21, R30, 0x1, R59 ;  /* 0x000000011e157824 */ /* 0x000fe200078e023b */
[----:B------:R-:W-:Y:S02]  /*71a0*/  SEL R2, RZ, 0x1, P0 ;  /* 0x00000001ff027807 */ /* 0x000fe40000000000 */
[----:B--2---:R-:W-:Y:S02]  /*71b0*/  SEL R0, RZ, 0x1, P1 ;  /* 0x00000001ff007807 */ /* 0x004fe40000800000 */
[----:B------:R-:W-:Y:S02]  /*71c0*/  LOP3.LUT R67, R67, R2, RZ, 0x3c, !PT ;  /* 0x0000000243437212 */ /* 0x000fe400078e3cff */
[----:B------:R-:W-:Y:S02]  /*71d0*/  LOP3.LUT R68, R68, R0, RZ, 0x3c, !PT ;  /* 0x0000000044447212 */ /* 0x000fe400078e3cff */
[----:B------:R-:W-:Y:S02]  /*71e0*/  @P2 R2UR UR36, R66 ;  /* 0x00000000422422ca */ /* 0x000fe400000e0000 */
[----:B------:R-:W-:Y:S02]  /*71f0*/  SEL R73, R73, RZ, P0 ;  /* 0x000000ff49497207 */ /* 0x000fe40000000000 */
[----:B------:R-:W-:Y:S01]  /*7200*/  SEL R31, R31, RZ, P1 ;  /* 0x000000ff1f1f7207 */ /* 0x000fe20000800000 */
[----:B------:R-:W-:Y:S10]  /*7210*/  @P2 BRA `(.L_x_120) ;  /* 0xffffffdc00e02947 */ /* 0x000ff4000383ffff */
[----:B------:R-:W-:-:S09]  /*7220*/  UISETP.NE.AND UP0, UPT, UR53, URZ, UPT ;  /* 0x000000ff3500728c */ /* 0x000fd2000bf05270 */
[----:B------:R-:W-:Y:S05]  /*7230*/  BRA.U !UP0, `(.L_x_121) ;  /* 0x0000000108487547 */ /* 0x000fea000b800000 */
[----:B------:R-:W2:Y:S02]  /*7240*/  LDCU.64 UR4, c[0x0][0x890] ;  /* 0x00011200ff0477ac */ /* 0x000ea40008000a00 */
[----:B--2---:R-:W-:-:S04]  /*7250*/  UISETP.NE.U32.AND UP0, UPT, UR4, URZ, UPT ;  /* 0x000000ff0400728c */ /* 0x004fc8000bf05070 */
[----:B------:R-:W-:-:S09]  /*7260*/  UISETP.NE.AND.EX UP0, UPT, UR5, URZ, UPT, UP0 ;  /* 0x000000ff0500728c */ /* 0x000fd2000bf05300 */
[----:B------:R-:W-:Y:S05]  /*7270*/  BRA.U UP0, `(.L_x_122) ;  /* 0x00000001000c7547 */ /* 0x000fea000b800000 */
[----:B------:R-:W-:-:S13]  /*7280*/  FSETP.NEU.AND P0, PT, R35, RZ, PT ;  /* 0x000000ff2300720b */ /* 0x000fda0003f0d000 */
[----:B------:R-:W-:Y:S05]  /*7290*/  @!P0 EXIT ;  /* 0x000000000000894d */ /* 0x000fea0003800000 */
[----:B------:R-:W-:Y:S05]  /*72a0*/  BRA `(.L_x_121) ;  /* 0x00000000002c7947 */ /* 0x000fea0003800000 */
.L_x_122:
[----:B------:R-:W-:Y:S01]  /*72b0*/  ISETP.NE.AND P0, PT, R72, RZ, PT ;  /* 0x000000ff4800720c */ /* 0x000fe20003f05270 */
[----:B------:R-:W-:-:S12]  /*72c0*/  BSSY.RECONVERGENT B0, `(.L_x_121) ;  /* 0x0000009000007945 */ /* 0x000fd80003800200 */
[----:B------:R-:W-:Y:S05]  /*72d0*/  @P0 BRA `(.L_x_123) ;  /* 0x0000000000140947 */ /* 0x000fea0003800000 */
[----:B------:R-:W2:Y:S02]  /*72e0*/  LDCU.64 UR4, c[0x0][0x888] ;  /* 0x00011100ff0477ac */ /* 0x000ea40008000a00 */
[----:B--2---:R-:W-:-:S04]  /*72f0*/  ISETP.NE.U32.AND P0, PT, RZ, UR4, PT ;  /* 0x00000004ff007c0c */ /* 0x004fc8000bf05070 */
[----:B------:R-:W-:-:S13]  /*7300*/  ISETP.NE.AND.EX P0, PT, RZ, UR5, PT, P0 ;  /* 0x00000005ff007c0c */ /* 0x000fda000bf05300 */
[----:B------:R-:W-:Y:S05]  /*7310*/  @!P0 EXIT ;  /* 0x000000000000894d */ /* 0x000fea0003800000 */
[----:B------:R-:W-:Y:S05]  /*7320*/  BRA `(.L_x_124) ;  /* 0x0000000000087947 */ /* 0x000fea0003800000 */
.L_x_123:
[----:B------:R-:W-:-:S13]  /*7330*/  FSETP.NEU.AND P0, PT, R35, RZ, PT ;  /* 0x000000ff2300720b */ /* 0x000fda0003f0d000 */
[----:B------:R-:W-:Y:S05]  /*7340*/  @!P0 EXIT ;  /* 0x000000000000894d */ /* 0x000fea0003800000 */
.L_x_124:
[----:B------:R-:W-:Y:S05]  /*7350*/  BSYNC.RECONVERGENT B0 ;  /* 0x0000000000007941 */ /* 0x000fea0003800200 */
.L_x_121:
[----:B------:R-:W-:Y:S01]  /*7360*/  ULEA UR4, UR49, UR48, 0x3 ;  /* 0x0000003031047291 */ /* 0x000fe2000f8e18ff */
[----:B------:R-:W-:-:S04]  /*7370*/  DEPBAR.LE SB0, 0x0 ;  /* 0x000080000000791a */ /* 0x000fc80000000000 */
[----:B------:R-:W-:-:S04]  /*7380*/  UIADD3 UR4, UPT, UPT, UR4, 0xe8, URZ ;  /* 0x000000e804047890 */ /* 0x000fc8000fffe0ff */
[----:B------:R-:W-:-:S09]  /*7390*/  UPRMT UR4, UR37, 0x654, UR4 ;  /* 0x0000065425047896 */ /* 0x000fd20008000004 */
[----:B------:R-:W-:Y:S01]  /*73a0*/  SYNCS.ARRIVE.TRANS64.RED.A1T0 RZ, [UR4], RZ ;  /* 0x000000ffffff79a7 */ /* 0x000fe20008100404 */
[----:B------:R-:W-:Y:S05]  /*73b0*/  EXIT ;  /* 0x000000000000794d */ /* 0x000fea0003800000 */
.L_x_20:
[----:B--2---:R2:W1:Y:S02]  /*73c0*/  SYNCS.PHASECHK.TRANS64.TRYWAIT P0, [R2+URZ+0x180], R3 ;  /* 0x00018003020075a7 */ /* 0x00446400080011ff */
[----:B-1----:R-:W-:Y:S05]  /*73d0*/  @!P0 NANOSLEEP.SYNCS 0x989680 ;  /* 0x009896800000895d */ /* 0x002fea0003900000 */
[----:B------:R-:W1:Y:S02]  /*73e0*/  @!P0 SYNCS.PHASECHK.TRANS64 P0, [R2+URZ+0x180], R3 ;  /* 0x00018003020085a7 */ /* 0x000e6400080010ff */
[----:B-1----:R-:W-:Y:S05]  /*73f0*/  @!P0 BRA `(.L_x_20) ;  /* 0xfffffffc00f08947 */ /* 0x002fea000383ffff */
[----:B------:R-:W-:Y:S05]  /*7400*/  BRA `(.L_x_125) ;  /* 0xffffffa000c07947 */ /* 0x000fea000383ffff */
.L_x_23:
[----:B-1----:R-:W-:-:S07]  /*7410*/  MOV R2, UR33 ;  /* 0x0000002100027c02 */ /* 0x002fce0008000f00 */
.L_x_126:
[----:B-1----:R1:W2:Y:S02]  /*7420*/  SYNCS.PHASECHK.TRANS64.TRYWAIT P0, [R2+URZ+0x68], R4 ;  /* 0x00006804020075a7 */ /* 0x0022a400080011ff */
[----:B--2---:R-:W-:Y:S05]  /*7430*/  @!P0 NANOSLEEP.SYNCS 0x989680 ;  /* 0x009896800000895d */ /* 0x004fea0003900000 */
[----:B------:R-:W2:Y:S02]  /*7440*/  @!P0 SYNCS.PHASECHK.TRANS64 P0, [R2+URZ+0x68], R4 ;  /* 0x00006804020085a7 */ /* 0x000ea400080010ff */
[----:B--2---:R-:W-:Y:S05]  /*7450*/  @!P0 BRA `(.L_x_126) ;  /* 0xfffffffc00f08947 */ /* 0x004fea000383ffff */
[----:B------:R-:W-:Y:S05]  /*7460*/  BRA `(.L_x_22) ;  /* 0xffffffa400107947 */ /* 0x000fea000383ffff */
.L_x_29:
[----:B-1----:R-:W-:-:S07]  /*7470*/  MOV R2, UR17 ;  /* 0x0000001100027c02 */ /* 0x002fce0008000f00 */
.L_x_127:
[----:B-1----:R1:W2:Y:S02]  /*7480*/  SYNCS.PHASECHK.TRANS64.TRYWAIT P0, [R2+URZ+0x68], R4 ;  /* 0x00006804020075a7 */ /* 0x0022a400080011ff */
[----:B--2---:R-:W-:Y:S05]  /*7490*/  @!P0 NANOSLEEP.SYNCS 0x989680 ;  /* 0x009896800000895d */ /* 0x004fea0003900000 */
[----:B------:R-:W2:Y:S02]  /*74a0*/  @!P0 SYNCS.PHASECHK.TRANS64 P0, [R2+URZ+0x68], R4 ;  /* 0x00006804020085a7 */ /* 0x000ea400080010ff */
[----:B--2---:R-:W-:Y:S05]  /*74b0*/  @!P0 BRA `(.L_x_127) ;  /* 0xfffffffc00f08947 */ /* 0x004fea000383ffff */
[----:B------:R-:W-:Y:S05]  /*74c0*/  BRA `(.L_x_28) ;  /* 0xffffffa400b47947 */ /* 0x000fea000383ffff */
.L_x_33:
[----:B-1----:R1:W2:Y:S02]  /*74d0*/  SYNCS.PHASECHK.TRANS64.TRYWAIT P0, [R2+URZ+0x110], R3 ;  /* 0x00011003020075a7 */ /* 0x0022a400080011ff */
[----:B--2---:R-:W-:Y:S05]  /*74e0*/  @!P0 NANOSLEEP.SYNCS 0x989680 ;  /* 0x009896800000895d */ /* 0x004fea0003900000 */
[----:B------:R-:W2:Y:S02]  /*74f0*/  @!P0 SYNCS.PHASECHK.TRANS64 P0, [R2+URZ+0x110], R3 ;  /* 0x00011003020085a7 */ /* 0x000ea400080010ff */
[----:B--2---:R-:W-:Y:S05]  /*7500*/  @!P0 BRA `(.L_x_33) ;  /* 0xfffffffc00f08947 */ /* 0x004fea000383ffff */
[----:B------:R-:W-:Y:S05]  /*7510*/  BRA `(.L_x_128) ;  /* 0xffffffa800407947 */ /* 0x000fea000383ffff */
.L_x_37:
[----:B----4-:R-:W-:-:S07]  /*7520*/  MOV R0, UR5 ;  /* 0x0000000500007c02 */ /* 0x010fce0008000f00 */
.L_x_129:
[----:B-1----:R1:W2:Y:S02]  /*7530*/  SYNCS.PHASECHK.TRANS64.TRYWAIT P0, [R0+URZ], R2 ;  /* 0x00000002000075a7 */ /* 0x0022a400080011ff */
[----:B--2---:R-:W-:Y:S05]  /*7540*/  @!P0 NANOSLEEP.SYNCS 0x989680 ;  /* 0x009896800000895d */ /* 0x004fea0003900000 */
[----:B------:R-:W2:Y:S02]  /*7550*/  @!P0 SYNCS.PHASECHK.TRANS64 P0, [R0+URZ], R2 ;  /* 0x00000002000085a7 */ /* 0x000ea400080010ff */
[----:B--2---:R-:W-:Y:S05]  /*7560*/  @!P0 BRA `(.L_x_129) ;  /* 0xfffffffc00f08947 */ /* 0x004fea000383ffff */
[----:B------:R-:W-:Y:S05]  /*7570*/  BRA `(.L_x_130) ;  /* 0xffffffac00b07947 */ /* 0x000fea000383ffff */
.L_x_38:
[----:B----4-:R-:W-:-:S07]  /*7580*/  MOV R0, UR5 ;  /* 0x0000000500007c02 */ /* 0x010fce0008000f00 */
.L_x_131:
[----:B-1----:R1:W2:Y:S02]  /*7590*/  SYNCS.PHASECHK.TRANS64.TRYWAIT P0, [R0+URZ], R3 ;  /* 0x00000003000075a7 */ /* 0x0022a400080011ff */
[----:B--2---:R-:W-:Y:S05]  /*75a0*/  @!P0 NANOSLEEP.SYNCS 0x989680 ;  /* 0x009896800000895d */ /* 0x004fea0003900000 */
[----:B------:R-:W2:Y:S02]  /*75b0*/  @!P0 SYNCS.PHASECHK.TRANS64 P0, [R0+URZ], R3 ;  /* 0x00000003000085a7 */ /* 0x000ea400080010ff */
[----:B--2---:R-:W-:Y:S05]  /*75c0*/  @!P0 BRA `(.L_x_131) ;  /* 0xfffffffc00f08947 */ /* 0x004fea000383ffff */
[----:B------:R-:W-:Y:S05]  /*75d0*/  BRA `(.L_x_132) ;  /* 0xffffffac00bc7947 */ /* 0x000fea000383ffff */
.L_x_39:
[----:B----4-:R-:W-:-:S07]  /*75e0*/  MOV R0, UR5 ;  /* 0x0000000500007c02 */ /* 0x010fce0008000f00 */
.L_x_133:
[----:B-1----:R1:W2:Y:S02]  /*75f0*/  SYNCS.PHASECHK.TRANS64.TRYWAIT P0, [R0+URZ], R3 ;  /* 0x00000003000075a7 */ /* 0x0022a400080011ff */
[----:B--2---:R-:W-:Y:S05]  /*7600*/  @!P0 NANOSLEEP.SYNCS 0x989680 ;  /* 0x009896800000895d */ /* 0x004fea0003900000 */
[----:B------:R-:W2:Y:S02]  /*7610*/  @!P0 SYNCS.PHASECHK.TRANS64 P0, [R0+URZ], R3 ;  /* 0x00000003000085a7 */ /* 0x000ea400080010ff */
[----:B--2---:R-:W-:Y:S05]  /*7620*/  @!P0 BRA `(.L_x_133) ;  /* 0xfffffffc00f08947 */ /* 0x004fea000383ffff */
[----:B------:R-:W-:Y:S05]  /*7630*/  BRA `(.L_x_134) ;  /* 0xffffffac00c87947 */ /* 0x000fea000383ffff */
.L_x_40:
[----:B----4-:R-:W-:-:S07]  /*7640*/  MOV R0, UR5 ;  /* 0x0000000500007c02 */ /* 0x010fce0008000f00 */
.L_x_135:
[----:B-1----:R1:W2:Y:S02]  /*7650*/  SYNCS.PHASECHK.TRANS64.TRYWAIT P0, [R0+URZ], R3 ;  /* 0x00000003000075a7 */ /* 0x0022a400080011ff */
[----:B--2---:R-:W-:Y:S05]  /*7660*/  @!P0 NANOSLEEP.SYNCS 0x989680 ;  /* 0x009896800000895d */ /* 0x004fea0003900000 */
[----:B------:R-:W2:Y:S02]  /*7670*/  @!P0 SYNCS.PHASECHK.TRANS64 P0, [R0+URZ], R3 ;  /* 0x00000003000085a7 */ /* 0x000ea400080010ff */
[----:B--2---:R-:W-:Y:S05]  /*7680*/  @!P0 BRA `(.L_x_135) ;  /* 0xfffffffc00f08947 */ /* 0x004fea000383ffff */
[----:B------:R-:W-:Y:S05]  /*7690*/  BRA `(.L_x_136) ;  /* 0xffffffac00d47947 */ /* 0x000fea000383ffff */
.L_x_41:
[----:B----4-:R-:W-:-:S07]  /*76a0*/  MOV R0, UR5 ;  /* 0x0000000500007c02 */ /* 0x010fce0008000f00 */
.L_x_137:
[----:B-1----:R1:W2:Y:S02]  /*76b0*/  SYNCS.PHASECHK.TRANS64.TRYWAIT P0, [R0+URZ], R3 ;  /* 0x00000003000075a7 */ /* 0x0022a400080011ff */
[----:B--2---:R-:W-:Y:S05]  /*76c0*/  @!P0 NANOSLEEP.SYNCS 0x989680 ;  /* 0x009896800000895d */ /* 0x004fea0003900000 */
[----:B------:R-:W2:Y:S02]  /*76d0*/  @!P0 SYNCS.PHASECHK.TRANS64 P0, [R0+URZ], R3 ;  /* 0x00000003000085a7 */ /* 0x000ea400080010ff */
[----:B--2---:R-:W-:Y:S05]  /*76e0*/  @!P0 BRA `(.L_x_137) ;  /* 0xfffffffc00f08947 */ /* 0x004fea000383ffff */
[----:B------:R-:W-:Y:S05]  /*76f0*/  BRA `(.L_x_138) ;  /* 0xffffffac00e07947 */ /* 0x000fea000383ffff */
.L_x_42:
[----:B----4-:R-:W-:-:S07]  /*7700*/  MOV R0, UR5 ;  /* 0x0000000500007c02 */ /* 0x010fce0008000f00 */
.L_x_139:
[----:B-1----:R1:W2:Y:S02]  /*7710*/  SYNCS.PHASECHK.TRANS64.TRYWAIT P0, [R0+URZ], R3 ;  /* 0x00000003000075a7 */ /* 0x0022a400080011ff */
[----:B--2---:R-:W-:Y:S05]  /*7720*/  @!P0 NANOSLEEP.SYNCS 0x989680 ;  /* 0x009896800000895d */ /* 0x004fea0003900000 */
[----:B------:R-:W2:Y:S02]  /*7730*/  @!P0 SYNCS.PHASECHK.TRANS64 P0, [R0+URZ], R3 ;  /* 0x00000003000085a7 */ /* 0x000ea400080010ff */
[----:B--2---:R-:W-:Y:S05]  /*7740*/  @!P0 BRA `(.L_x_139) ;  /* 0xfffffffc00f08947 */ /* 0x004fea000383ffff */
[----:B------:R-:W-:Y:S05]  /*7750*/  BRA `(.L_x_140) ;  /* 0xffffffac00ec7947 */ /* 0x000fea000383ffff */
.L_x_43:
[----:B----4-:R-:W-:-:S07]  /*7760*/  MOV R0, UR5 ;  /* 0x0000000500007c02 */ /* 0x010fce0008000f00 */
.L_x_141:
[----:B-1----:R1:W2:Y:S02]  /*7770*/  SYNCS.PHASECHK.TRANS64.TRYWAIT P0, [R0+URZ], R3 ;  /* 0x00000003000075a7 */ /* 0x0022a400080011ff */
[----:B--2---:R-:W-:Y:S05]  /*7780*/  @!P0 NANOSLEEP.SYNCS 0x989680 ;  /* 0x009896800000895d */ /* 0x004fea0003900000 */
[----:B------:R-:W2:Y:S02]  /*7790*/  @!P0 SYNCS.PHASECHK.TRANS64 P0, [R0+URZ], R3 ;  /* 0x00000003000085a7 */ /* 0x000ea400080010ff */
[----:B--2---:R-:W-:Y:S05]  /*77a0*/  @!P0 BRA `(.L_x_141) ;  /* 0xfffffffc00f08947 */ /* 0x004fea000383ffff */
[----:B------:R-:W-:Y:S05]  /*77b0*/  BRA `(.L_x_142) ;  /* 0xffffffac00f87947 */ /* 0x000fea000383ffff */
.L_x_44:
[----:B----4-:R-:W-:-:S07]  /*77c0*/  MOV R0, UR5 ;  /* 0x0000000500007c02 */ /* 0x010fce0008000f00 */
.L_x_143:
[----:B-1----:R1:W2:Y:S02]  /*77d0*/  SYNCS.PHASECHK.TRANS64.TRYWAIT P0, [R0+URZ], R3 ;  /* 0x00000003000075a7 */ /* 0x0022a400080011ff */
[----:B--2---:R-:W-:Y:S05]  /*77e0*/  @!P0 NANOSLEEP.SYNCS 0x989680 ;  /* 0x009896800000895d */ /* 0x004fea0003900000 */
[----:B------:R-:W2:Y:S02]  /*77f0*/  @!P0 SYNCS.PHASECHK.TRANS64 P0, [R0+URZ], R3 ;  /* 0x00000003000085a7 */ /* 0x000ea400080010ff */
[----:B--2---:R-:W-:Y:S05]  /*7800*/  @!P0 BRA `(.L_x_143) ;  /* 0xfffffffc00f08947 */ /* 0x004fea000383ffff */
[----:B------:R-:W-:Y:S05]  /*7810*/  BRA `(.L_x_144) ;  /* 0xffffffb000047947 */ /* 0x000fea000383ffff */
.L_x_45:
[----:B----4-:R-:W-:-:S07]  /*7820*/  MOV R0, UR5 ;  /* 0x0000000500007c02 */ /* 0x010fce0008000f00 */
.L_x_145:
[----:B-1----:R1:W2:Y:S02]  /*7830*/  SYNCS.PHASECHK.TRANS64.TRYWAIT P0, [R0+URZ], R3 ;  /* 0x00000003000075a7 */ /* 0x0022a400080011ff */
[----:B--2---:R-:W-:Y:S05]  /*7840*/  @!P0 NANOSLEEP.SYNCS 0x989680 ;  /* 0x009896800000895d */ /* 0x004fea0003900000 */
[----:B------:R-:W2:Y:S02]  /*7850*/  @!P0 SYNCS.PHASECHK.TRANS64 P0, [R0+URZ], R3 ;  /* 0x00000003000085a7 */ /* 0x000ea400080010ff */
[----:B--2---:R-:W-:Y:S05]  /*7860*/  @!P0 BRA `(.L_x_145) ;  /* 0xfffffffc00f08947 */ /* 0x004fea000383ffff */
[----:B------:R-:W-:Y:S05]  /*7870*/  BRA `(.L_x_146) ;  /* 0xffffffb000107947 */ /* 0x000fea000383ffff */
.L_x_46:
[----:B----4-:R-:W-:-:S07]  /*7880*/  MOV R0, UR5 ;  /* 0x0000000500007c02 */ /* 0x010fce0008000f00 */
.L_x_147:
[----:B-1----:R1:W2:Y:S02]  /*7890*/  SYNCS.PHASECHK.TRANS64.TRYWAIT P0, [R0+URZ], R3 ;  /* 0x00000003000075a7 */ /* 0x0022a400080011ff */
[----:B--2---:R-:W-:Y:S05]  /*78a0*/  @!P0 NANOSLEEP.SYNCS 0x989680 ;  /* 0x009896800000895d */ /* 0x004fea0003900000 */
[----:B------:R-:W2:Y:S02]  /*78b0*/  @!P0 SYNCS.PHASECHK.TRANS64 P0, [R0+URZ], R3 ;  /* 0x00000003000085a7 */ /* 0x000ea400080010ff */
[----:B--2---:R-:W-:Y:S05]  /*78c0*/  @!P0 BRA `(.L_x_147) ;  /* 0xfffffffc00f08947 */ /* 0x004fea000383ffff */
[----:B------:R-:W-:Y:S05]  /*78d0*/  BRA `(.L_x_148) ;  /* 0xffffffb0001c7947 */ /* 0x000fea000383ffff */
.L_x_47:
[----:B----4-:R-:W-:-:S07]  /*78e0*/  MOV R0, UR5 ;  /* 0x0000000500007c02 */ /* 0x010fce0008000f00 */
.L_x_149:
[----:B-1----:R1:W2:Y:S02]  /*78f0*/  SYNCS.PHASECHK.TRANS64.TRYWAIT P0, [R0+URZ], R3 ;  /* 0x00000003000075a7 */ /* 0x0022a400080011ff */
[----:B--2---:R-:W-:Y:S05]  /*7900*/  @!P0 NANOSLEEP.SYNCS 0x989680 ;  /* 0x009896800000895d */ /* 0x004fea0003900000 */
[----:B------:R-:W2:Y:S02]  /*7910*/  @!P0 SYNCS.PHASECHK.TRANS64 P0, [R0+URZ], R3 ;  /* 0x00000003000085a7 */ /* 0x000ea400080010ff */
[----:B--2---:R-:W-:Y:S05]  /*7920*/  @!P0 BRA `(.L_x_149) ;  /* 0xfffffffc00f08947 */ /* 0x004fea000383ffff */
[----:B------:R-:W-:Y:S05]  /*7930*/  BRA `(.L_x_150) ;  /* 0xffffffb000287947 */ /* 0x000fea000383ffff */
.L_x_48:
[----:B----4-:R-:W-:-:S07]  /*7940*/  MOV R0, UR5 ;  /* 0x0000000500007c02 */ /* 0x010fce0008000f00 */
.L_x_151:
[----:B-1----:R1:W2:Y:S02]  /*7950*/  SYNCS.PHASECHK.TRANS64.TRYWAIT P0, [R0+URZ], R3 ;  /* 0x00000003000075a7 */ /* 0x0022a400080011ff */
[----:B--2---:R-:W-:Y:S05]  /*7960*/  @!P0 NANOSLEEP.SYNCS 0x989680 ;  /* 0x009896800000895d */ /* 0x004fea0003900000 */
[----:B------:R-:W2:Y:S02]  /*7970*/  @!P0 SYNCS.PHASECHK.TRANS64 P0, [R0+URZ], R3 ;  /* 0x00000003000085a7 */ /* 0x000ea400080010ff */
[----:B--2---:R-:W-:Y:S05]  /*7980*/  @!P0 BRA `(.L_x_151) ;  /* 0xfffffffc00f08947 */ /* 0x004fea000383ffff */
[----:B------:R-:W-:Y:S05]  /*7990*/  BRA `(.L_x_152) ;  /* 0xffffffb000347947 */ /* 0x000fea000383ffff */
.L_x_51:
[----:B-1----:R1:W2:Y:S02]  /*79a0*/  SYNCS.PHASECHK.TRANS64.TRYWAIT P0, [R0+URZ+0x170], R4 ;  /* 0x00017004000075a7 */ /* 0x0022a400080011ff */
[----:B--2---:R-:W-:Y:S05]  /*79b0*/  @!P0 NANOSLEEP.SYNCS 0x989680 ;  /* 0x009896800000895d */ /* 0x004fea0003900000 */
[----:B------:R-:W2:Y:S02]  /*79c0*/  @!P0 SYNCS.PHASECHK.TRANS64 P0, [R0+URZ+0x170], R4 ;  /* 0x00017004000085a7 */ /* 0x000ea400080010ff */
[----:B--2---:R-:W-:Y:S05]  /*79d0*/  @!P0 BRA `(.L_x_51) ;  /* 0xfffffffc00f08947 */ /* 0x004fea000383ffff */
[----:B------:R-:W-:Y:S05]  /*79e0*/  BRA `(.L_x_153) ;  /* 0xffffffb000907947 */ /* 0x000fea000383ffff */
.L_x_52:
[----:B------:R-:W-:-:S07]  /*79f0*/  MOV R0, UR5 ;  /* 0x0000000500007c02 */ /* 0x000fce0008000f00 */
.L_x_154:
[----:B-1----:R1:W2:Y:S02]  /*7a00*/  SYNCS.PHASECHK.TRANS64.TRYWAIT P0, [R0+URZ+0x120], R5 ;  /* 0x00012005000075a7 */ /* 0x0022a400080011ff */
[----:B--2---:R-:W-:Y:S05]  /*7a10*/  @!P0 NANOSLEEP.SYNCS 0x989680 ;  /* 0x009896800000895d */ /* 0x004fea0003900000 */
[----:B------:R-:W2:Y:S02]  /*7a20*/  @!P0 SYNCS.PHASECHK.TRANS64 P0, [R0+URZ+0x120], R5 ;  /* 0x00012005000085a7 */ /* 0x000ea400080010ff */
[----:B--2---:R-:W-:Y:S05]  /*7a30*/  @!P0 BRA `(.L_x_154) ;  /* 0xfffffffc00f08947 */ /* 0x004fea000383ffff */
[----:B------:R-:W-:Y:S05]  /*7a40*/  BRA `(.L_x_155) ;  /* 0xffffffb000a07947 */ /* 0x000fea000383ffff */
.L_x_53:
[----:B-1----:R1:W2:Y:S02]  /*7a50*/  SYNCS.PHASECHK.TRANS64.TRYWAIT P1, [R0+URZ+0x110], R4 ;  /* 0x00011004000075a7 */ /* 0x0022a400080211ff */
[----:B--2---:R-:W-:Y:S05]  /*7a60*/  @!P1 NANOSLEEP.SYNCS 0x989680 ;  /* 0x009896800000995d */ /* 0x004fea0003900000 */
[----:B------:R-:W2:Y:S02]  /*7a70*/  @!P1 SYNCS.PHASECHK.TRANS64 P1, [R0+URZ+0x110], R4 ;  /* 0x00011004000095a7 */ /* 0x000ea400080210ff */
[----:B--2---:R-:W-:Y:S05]  /*7a80*/  @!P1 BRA `(.L_x_53) ;  /* 0xfffffffc00f09947 */ /* 0x004fea000383ffff */
[----:B------:R-:W-:Y:S05]  /*7a90*/  BRA `(.L_x_156) ;  /* 0xffffffb000d07947 */ /* 0x000fea000383ffff */
.L_x_56:
[----:B------:R-:W-:-:S07]  /*7aa0*/  MOV R0, UR5 ;  /* 0x0000000500007c02 */ /* 0x000fce0008000f00 */
.L_x_157:
[----:B-1----:R1:W2:Y:S02]  /*7ab0*/  SYNCS.PHASECHK.TRANS64.TRYWAIT P0, [R0+URZ+0x120], R2 ;  /* 0x00012002000075a7 */ /* 0x0022a400080011ff */
[----:B--2---:R-:W-:Y:S05]  /*7ac0*/  @!P0 NANOSLEEP.SYNCS 0x989680 ;  /* 0x009896800000895d */ /* 0x004fea0003900000 */
[----:B------:R-:W2:Y:S02]  /*7ad0*/  @!P0 SYNCS.PHASECHK.TRANS64 P0, [R0+URZ+0x120], R2 ;  /* 0x00012002000085a7 */ /* 0x000ea400080010ff */
[----:B--2---:R-:W-:Y:S05]  /*7ae0*/  @!P0 BRA `(.L_x_157) ;  /* 0xfffffffc00f08947 */ /* 0x004fea000383ffff */
[----:B------:R-:W-:Y:S05]  /*7af0*/  BRA `(.L_x_55) ;  /* 0xffffffb400247947 */ /* 0x000fea000383ffff */
.L_x_63:
[----:B-1----:R1:W2:Y:S02]  /*7b00*/  SYNCS.PHASECHK.TRANS64.TRYWAIT P1, [R0+URZ+0x110], R2 ;  /* 0x00011002000075a7 */ /* 0x0022a400080211ff */
[----:B--2---:R-:W-:Y:S05]  /*7b10*/  @!P1 NANOSLEEP.SYNCS 0x989680 ;  /* 0x009896800000995d */ /* 0x004fea0003900000 */
[----:B------:R-:W2:Y:S02]  /*7b20*/  @!P1 SYNCS.PHASECHK.TRANS64 P1, [R0+URZ+0x110], R2 ;  /* 0x00011002000095a7 */ /* 0x000ea400080210ff */
[----:B--2---:R-:W-:Y:S05]  /*7b30*/  @!P1 BRA `(.L_x_63) ;  /* 0xfffffffc00f09947 */ /* 0x004fea000383ffff */
[----:B------:R-:W-:Y:S05]  /*7b40*/  BRA `(.L_x_158) ;  /* 0xffffffb800947947 */ /* 0x000fea000383ffff */
.L_x_64:
[----:B------:R-:W-:-:S07]  /*7b50*/  MOV R2, UR7 ;  /* 0x0000000700027c02 */ /* 0x000fce0008000f00 */
.L_x_159:
[----:B-1----:R1:W2:Y:S02]  /*7b60*/  SYNCS.PHASECHK.TRANS64.TRYWAIT P0, [R2+URZ+0x150], R0 ;  /* 0x00015000020075a7 */ /* 0x0022a400080011ff */
[----:B--2---:R-:W-:Y:S05]  /*7b70*/  @!P0 NANOSLEEP.SYNCS 0x989680 ;  /* 0x009896800000895d */ /* 0x004fea0003900000 */
[----:B------:R-:W2:Y:S02]  /*7b80*/  @!P0 SYNCS.PHASECHK.TRANS64 P0, [R2+URZ+0x150], R0 ;  /* 0x00015000020085a7 */ /* 0x000ea400080010ff */
[----:B--2---:R-:W-:Y:S05]  /*7b90*/  @!P0 BRA `(.L_x_159) ;  /* 0xfffffffc00f08947 */ /* 0x004fea000383ffff */
[----:B------:R-:W-:Y:S05]  /*7ba0*/  BRA `(.L_x_160) ;  /* 0xffffffb800e47947 */ /* 0x000fea000383ffff */
.L_x_67:
[----:B------:R-:W-:Y:S07]  /*7bb0*/  MOV R0, UR6 ;  /* 0x0000000600007c02 */ /* 0x000fee0008000f00 */
.L_x_161:
[----:B-1----:R1:W2:Y:S02]  /*7bc0*/  SYNCS.PHASECHK.TRANS64.TRYWAIT P0, [R0+URZ], R2 ;  /* 0x00000002000075a7 */ /* 0x0022a400080011ff */
[----:B--2---:R-:W-:Y:S05]  /*7bd0*/  @!P0 NANOSLEEP.SYNCS 0x989680 ;  /* 0x009896800000895d */ /* 0x004fea0003900000 */
[----:B------:R-:W2:Y:S02]  /*7be0*/  @!P0 SYNCS.PHASECHK.TRANS64 P0, [R0+URZ], R2 ;  /* 0x00000002000085a7 */ /* 0x000ea400080010ff */
[----:B--2---:R-:W-:Y:S05]  /*7bf0*/  @!P0 BRA `(.L_x_161) ;  /* 0xfffffffc00f08947 */ /* 0x004fea000383ffff */
[----:B------:R-:W-:Y:S05]  /*7c00*/  BRA `(.L_x_66) ;  /* 0xffffffbc00007947 */ /* 0x000fea000383ffff */
.L_x_70:
[----:B------:R-:W-:-:S07]  /*7c10*/  MOV R0, UR6 ;  /* 0x0000000600007c02 */ /* 0x000fce0008000f00 */
.L_x_162:
[----:B--2---:R2:W4:Y:S02]  /*7c20*/  SYNCS.PHASECHK.TRANS64.TRYWAIT P0, [R0+URZ], R2 ;  /* 0x00000002000075a7 */ /* 0x00452400080011ff */
[----:B----4-:R-:W-:Y:S05]  /*7c30*/  @!P0 NANOSLEEP.SYNCS 0x989680 ;  /* 0x009896800000895d */ /* 0x010fea0003900000 */
[----:B------:R-:W4:Y:S02]  /*7c40*/  @!P0 SYNCS.PHASECHK.TRANS64 P0, [R0+URZ], R2 ;  /* 0x00000002000085a7 */ /* 0x000f2400080010ff */
[----:B----4-:R-:W-:Y:S05]  /*7c50*/  @!P0 BRA `(.L_x_162) ;  /* 0xfffffffc00f08947 */ /* 0x010fea000383ffff */
[----:B------:R-:W-:Y:S05]  /*7c60*/  BRA `(.L_x_163) ;  /* 0xffffffbc00dc7947 */ /* 0x000fea000383ffff */
.L_x_71:
[----:B------:R-:W-:-:S07]  /*7c70*/  MOV R0, UR6 ;  /* 0x0000000600007c02 */ /* 0x000fce0008000f00 */
.L_x_164:
[----:B-1----:R1:W2:Y:S02]  /*7c80*/  SYNCS.PHASECHK.TRANS64.TRYWAIT P0, [R0+URZ], R3 ;  /* 0x00000003000075a7 */ /* 0x0022a400080011ff */
[----:B--2---:R-:W-:Y:S05]  /*7c90*/  @!P0 NANOSLEEP.SYNCS 0x989680 ;  /* 0x009896800000895d */ /* 0x004fea0003900000 */
[----:B------:R-:W2:Y:S02]  /*7ca0*/  @!P0 SYNCS.PHASECHK.TRANS64 P0, [R0+URZ], R3 ;  /* 0x00000003000085a7 */ /* 0x000ea400080010ff */
[----:B--2---:R-:W-:Y:S05]  /*7cb0*/  @!P0 BRA `(.L_x_164) ;  /* 0xfffffffc00f08947 */ /* 0x004fea000383ffff */
[----:B------:R-:W-:Y:S05]  /*7cc0*/  BRA `(.L_x_165) ;  /* 0xffffffbc00e87947 */ /* 0x000fea000383ffff */
.L_x_72:
[----:B------:R-:W-:-:S07]  /*7cd0*/  MOV R0, UR6 ;  /* 0x0000000600007c02 */ /* 0x000fce0008000f00 */
.L_x_166:
[----:B-1----:R1:W2:Y:S02]  /*7ce0*/  SYNCS.PHASECHK.TRANS64.TRYWAIT P0, [R0+URZ], R3 ;  /* 0x00000003000075a7 */ /* 0x0022a400080011ff */
[----:B--2---:R-:W-:Y:S05]  /*7cf0*/  @!P0 NANOSLEEP.SYNCS 0x989680 ;  /* 0x009896800000895d */ /* 0x004fea0003900000 */
[----:B------:R-:W2:Y:S02]  /*7d00*/  @!P0 SYNCS.PHASECHK.TRANS64 P0, [R0+URZ], R3 ;  /* 0x00000003000085a7 */ /* 0x000ea400080010ff */
[----:B--2---:R-:W-:Y:S05]  /*7d10*/  @!P0 BRA `(.L_x_166) ;  /* 0xfffffffc00f08947 */ /* 0x004fea000383ffff */
[----:B------:R-:W-:Y:S05]  /*7d20*/  BRA `(.L_x_167) ;  /* 0xffffffbc00f47947 */ /* 0x000fea000383ffff */
.L_x_73:
[----:B-1----:R-:W-:-:S07]  /*7d30*/  MOV R0, UR7 ;  /* 0x0000000700007c02 */ /* 0x002fce0008000f00 */
.L_x_168:
[----:B-1----:R1:W2:Y:S02]  /*7d40*/  SYNCS.PHASECHK.TRANS64.TRYWAIT P0, [R0+URZ], R2 ;  /* 0x00000002000075a7 */ /* 0x0022a400080011ff */
[----:B--2---:R-:W-:Y:S05]  /*7d50*/  @!P0 NANOSLEEP.SYNCS 0x989680 ;  /* 0x009896800000895d */ /* 0x004fea0003900000 */
[----:B------:R-:W2:Y:S02]  /*7d60*/  @!P0 SYNCS.PHASECHK.TRANS64 P0, [R0+URZ], R2 ;  /* 0x00000002000085a7 */ /* 0x000ea400080010ff */
[----:B--2---:R-:W-:Y:S05]  /*7d70*/  @!P0 BRA `(.L_x_168) ;  /* 0xfffffffc00f08947 */ /* 0x004fea000383ffff */
[----:B------:R-:W-:Y:S05]  /*7d80*/  BRA `(.L_x_169) ;  /* 0xffffffc000007947 */ /* 0x000fea000383ffff */
.L_x_78:
[----:B--2---:R2:W3:Y:S02]  /*7d90*/  SYNCS.PHASECHK.TRANS64.TRYWAIT P0, [R0+URZ+0x110], R2 ;  /* 0x00011002000075a7 */ /* 0x0044e400080011ff */
[----:B---3--:R-:W-:Y:S05]  /*7da0*/  @!P0 NANOSLEEP.SYNCS 0x989680 ;  /* 0x009896800000895d */ /* 0x008fea0003900000 */
[----:B------:R-:W3:Y:S02]  /*7db0*/  @!P0 SYNCS.PHASECHK.TRANS64 P0, [R0+URZ+0x110], R2 ;  /* 0x00011002000085a7 */ /* 0x000ee400080010ff */
[----:B---3--:R-:W-:Y:S05]  /*7dc0*/  @!P0 BRA `(.L_x_78) ;  /* 0xfffffffc00f08947 */ /* 0x008fea000383ffff */
[----:B------:R-:W-:Y:S05]  /*7dd0*/  BRA `(.L_x_170) ;  /* 0xffffffc000f87947 */ /* 0x000fea000383ffff */
.L_x_81:
[----:B------:R-:W-:Y:S07]  /*7de0*/  MOV R0, UR7 ;  /* 0x0000000700007c02 */ /* 0x000fee0008000f00 */
.L_x_171:
[----:B--2---:R2:W3:Y:S02]  /*7df0*/  SYNCS.PHASECHK.TRANS64.TRYWAIT P0, [R0+URZ+0x108], R2 ;  /* 0x00010802000075a7 */ /* 0x0044e400080011ff */
[----:B---3--:R-:W-:Y:S05]  /*7e00*/  @!P0 NANOSLEEP.SYNCS 0x989680 ;  /* 0x009896800000895d */ /* 0x008fea0003900000 */
[----:B------:R-:W3:Y:S02]  /*7e10*/  @!P0 SYNCS.PHASECHK.TRANS64 P0, [R0+URZ+0x108], R2 ;  /* 0x00010802000085a7 */ /* 0x000ee400080010ff */
[----:B---3--:R-:W-:Y:S05]  /*7e20*/  @!P0 BRA `(.L_x_171) ;  /* 0xfffffffc00f08947 */ /* 0x008fea000383ffff */
[----:B------:R-:W-:Y:S05]  /*7e30*/  BRA `(.L_x_80) ;  /* 0xffffffc400d87947 */ /* 0x000fea000383ffff */
.L_x_84:
[----:B------:R-:W-:Y:S07]  /*7e40*/  MOV R0, UR15 ;  /* 0x0000000f00007c02 */ /* 0x000fee0008000f00 */
.L_x_172:
[----:B-1----:R1:W2:Y:S02]  /*7e50*/  SYNCS.PHASECHK.TRANS64.TRYWAIT P0, [R0+URZ+0xe8], R9 ;  /* 0x0000e809000075a7 */ /* 0x0022a400080011ff */
[----:B--2---:R-:W-:Y:S05]  /*7e60*/  @!P0 NANOSLEEP.SYNCS 0x989680 ;  /* 0x009896800000895d */ /* 0x004fea0003900000 */
[----:B------:R-:W2:Y:S02]  /*7e70*/  @!P0 SYNCS.PHASECHK.TRANS64 P0, [R0+URZ+0xe8], R9 ;  /* 0x0000e809000085a7 */ /* 0x000ea400080010ff */
[----:B--2---:R-:W-:Y:S05]  /*7e80*/  @!P0 BRA `(.L_x_172) ;  /* 0xfffffffc00f08947 */ /* 0x004fea000383ffff */
[----:B------:R-:W-:Y:S05]  /*7e90*/  BRA `(.L_x_173) ;  /* 0xffffffc800507947 */ /* 0x000fea000383ffff */
.L_x_85:
[----:B------:R-:W-:Y:S07]  /*7ea0*/  MOV R0, UR13 ;  /* 0x0000000d00007c02 */ /* 0x000fee0008000f00 */
.L_x_174:
[----:B-1----:R1:W2:Y:S02]  /*7eb0*/  SYNCS.PHASECHK.TRANS64.TRYWAIT P0, [R0+URZ+0xe8], R20 ;  /* 0x0000e814000075a7 */ /* 0x0022a400080011ff */
[----:B--2---:R-:W-:Y:S05]  /*7ec0*/  @!P0 NANOSLEEP.SYNCS 0x989680 ;  /* 0x009896800000895d */ /* 0x004fea0003900000 */
[----:B------:R-:W2:Y:S02]  /*7ed0*/  @!P0 SYNCS.PHASECHK.TRANS64 P0, [R0+URZ+0xe8], R20 ;  /* 0x0000e814000085a7 */ /* 0x000ea400080010ff */
[----:B--2---:R-:W-:Y:S05]  /*7ee0*/  @!P0 BRA `(.L_x_174) ;  /* 0xfffffffc00f08947 */ /* 0x004fea000383ffff */
[----:B------:R-:W-:Y:S05]  /*7ef0*/  BRA `(.L_x_175) ;  /* 0xffffffc800f07947 */ /* 0x000fea000383ffff */
.L_x_87:
[----:B------:R-:W-:-:S07]  /*7f00*/  MOV R0, UR4 ;  /* 0x0000000400007c02 */ /* 0x000fce0008000f00 */
.L_x_176:
[----:B-1----:R1:W3:Y:S02]  /*7f10*/  SYNCS.PHASECHK.TRANS64.TRYWAIT P0, [R0+URZ], R2 ;  /* 0x00000002000075a7 */ /* 0x0022e400080011ff */
[----:B---3--:R-:W-:Y:S05]  /*7f20*/  @!P0 NANOSLEEP.SYNCS 0x989680 ;  /* 0x009896800000895d */ /* 0x008fea0003900000 */
[----:B------:R-:W3:Y:S02]  /*7f30*/  @!P0 SYNCS.PHASECHK.TRANS64 P0, [R0+URZ], R2 ;  /* 0x00000002000085a7 */ /* 0x000ee400080010ff */
[----:B---3--:R-:W-:Y:S05]  /*7f40*/  @!P0 BRA `(.L_x_176) ;  /* 0xfffffffc00f08947 */ /* 0x008fea000383ffff */
[----:B------:R-:W-:Y:S05]  /*7f50*/  BRA `(.L_x_177) ;  /* 0xffffffcc007c7947 */ /* 0x000fea000383ffff */
.L_x_88:
[----:B------:R-:W-:-:S07]  /*7f60*/  MOV R0, UR4 ;  /* 0x0000000400007c02 */ /* 0x000fce0008000f00 */
.L_x_178:
[----:B-1----:R1:W3:Y:S02]  /*7f70*/  SYNCS.PHASECHK.TRANS64.TRYWAIT P0, [R0+URZ], R2 ;  /* 0x00000002000075a7 */ /* 0x0022e400080011ff */
[----:B---3--:R-:W-:Y:S05]  /*7f80*/  @!P0 NANOSLEEP.SYNCS 0x989680 ;  /* 0x009896800000895d */ /* 0x008fea0003900000 */
[----:B------:R-:W3:Y:S02]  /*7f90*/  @!P0 SYNCS.PHASECHK.TRANS64 P0, [R0+URZ], R2 ;  /* 0x00000002000085a7 */ /* 0x000ee400080010ff */
[----:B---3--:R-:W-:Y:S05]  /*7fa0*/  @!P0 BRA `(.L_x_178) ;  /* 0xfffffffc00f08947 */ /* 0x008fea000383ffff */
[----:B------:R-:W-:Y:S05]  /*7fb0*/  BRA `(.L_x_179) ;  /* 0xffffffcc00887947 */ /* 0x000fea000383ffff */
.L_x_90:
[----:B--2---:R2:W4:Y:S02]  /*7fc0*/  SYNCS.PHASECHK.TRANS64.TRYWAIT P0, [R0+URZ+0x110], R2 ;  /* 0x00011002000075a7 */ /* 0x00452400080011ff */
[----:B----4-:R-:W-:Y:S05]  /*7fd0*/  @!P0 NANOSLEEP.SYNCS 0x989680 ;  /* 0x009896800000895d */ /* 0x010fea0003900000 */
[----:B------:R-:W4:Y:S02]  /*7fe0*/  @!P0 SYNCS.PHASECHK.TRANS64 P0, [R0+URZ+0x110], R2 ;  /* 0x00011002000085a7 */ /* 0x000f2400080010ff */
[----:B----4-:R-:W-:Y:S05]  /*7ff0*/  @!P0 BRA `(.L_x_90) ;  /* 0xfffffffc00f08947 */ /* 0x010fea000383ffff */
[----:B------:R-:W-:Y:S05]  /*8000*/  BRA `(.L_x_180) ;  /* 0xffffffd000787947 */ /* 0x000fea000383ffff */
.L_x_100:
[----:B-1----:R1:W3:Y:S02]  /*8010*/  SYNCS.PHASECHK.TRANS64.TRYWAIT P1, [R2+URZ+0xd0], R4 ;  /* 0x0000d004020075a7 */ /* 0x0022e400080211ff */
[----:B---3--:R-:W-:Y:S05]  /*8020*/  @!P1 NANOSLEEP.SYNCS 0x989680 ;  /* 0x009896800000995d */ /* 0x008fea0003900000 */
[----:B------:R-:W3:Y:S02]  /*8030*/  @!P1 SYNCS.PHASECHK.TRANS64 P1, [R2+URZ+0xd0], R4 ;  /* 0x0000d004020095a7 */ /* 0x000ee400080210ff */
[----:B---3--:R-:W-:Y:S05]  /*8040*/  @!P1 BRA `(.L_x_100) ;  /* 0xfffffffc00f09947 */ /* 0x008fea000383ffff */
[----:B------:R-:W-:Y:S05]  /*8050*/  BRA `(.L_x_99) ;  /* 0xffffffdc00787947 */ /* 0x000fea000383ffff */
.L_x_102:
[----:B-1----:R1:W2:Y:S02]  /*8060*/  SYNCS.PHASECHK.TRANS64.TRYWAIT P0, [R44+URZ+0x130], R3 ;  /* 0x000130032c0075a7 */ /* 0x0022a400080011ff */
[----:B--2---:R-:W-:Y:S05]  /*8070*/  @!P0 NANOSLEEP.SYNCS 0x989680 ;  /* 0x009896800000895d */ /* 0x004fea0003900000 */
[----:B------:R-:W2:Y:S02]  /*8080*/  @!P0 SYNCS.PHASECHK.TRANS64 P0, [R44+URZ+0x130], R3 ;  /* 0x000130032c0085a7 */ /* 0x000ea400080010ff */
[----:B--2---:R-:W-:Y:S05]  /*8090*/  @!P0 BRA `(.L_x_102) ;  /* 0xfffffffc00f08947 */ /* 0x004fea000383ffff */
[----:B------:R-:W-:Y:S05]  /*80a0*/  BRA `(.L_x_101) ;  /* 0xffffffdc00c87947 */ /* 0x000fea000383ffff */
.L_x_113:
[----:B-1----:R1:W2:Y:S02]  /*80b0*/  SYNCS.PHASECHK.TRANS64.TRYWAIT P0, [R2+URZ+0xd0], R45 ;  /* 0x0000d02d020075a7 */ /* 0x0022a400080011ff */
[----:B--2---:R-:W-:Y:S05]  /*80c0*/  @!P0 NANOSLEEP.SYNCS 0x989680 ;  /* 0x009896800000895d */ /* 0x004fea0003900000 */
[----:B------:R-:W2:Y:S02]  /*80d0*/  @!P0 SYNCS.PHASECHK.TRANS64 P0, [R2+URZ+0xd0], R45 ;  /* 0x0000d02d020085a7 */ /* 0x000ea400080010ff */
[----:B--2---:R-:W-:Y:S05]  /*80e0*/  @!P0 BRA `(.L_x_113) ;  /* 0xfffffffc00f08947 */ /* 0x004fea000383ffff */
[----:B------:R-:W-:Y:S05]  /*80f0*/  BRA `(.L_x_112) ;  /* 0xffffffe400d87947 */ /* 0x000fea000383ffff */
        .weak           $__internal_0_$__cuda_sm10x_tcgen05_guardrail_trap_col_being_dealloced_not_returned_by_alloc
        .type           $__internal_0_$__cuda_sm10x_tcgen05_guardrail_trap_col_being_dealloced_not_returned_by_alloc,@function
        .size           $__internal_0_$__cuda_sm10x_tcgen05_guardrail_trap_col_being_dealloced_not_returned_by_alloc,($__internal_1_$__cuda_sm10x_tcgen05_guardrail_trap_phase_invalid_during_alloc - $__internal_0_$__cuda_sm10x_tcgen05_guardrail_trap_col_being_dealloced_not_returned_by_alloc)
$__internal_0_$__cuda_sm10x_tcgen05_guardrail_trap_col_being_dealloced_not_returned_by_alloc:
[----:B------:R-:W-:Y:S05]  /*8100*/  BPT.TRAP 0x1 ;  /* 0x000000040000795c */ /* 0x000fea0000300000 */
[----:B------:R-:W-:-:S04]  /*8110*/  HFMA2 R3, -RZ, RZ, 0, 0 ;  /* 0x00000000ff037431 */ /* 0x000fc800000001ff */
[----:B------:R-:W-:Y:S05]  /*8120*/  RET.REL.NODEC R2 `(_ZN7cutlass13device_kernelINS_4gemm6kernel13GemmUniversalIN4cute5tupleIJiiiiEEENS1_10collective13CollectiveMmaINS1_35MainloopSm100TmaUmmaWarpSpecializedILi13ELi2ELi4ENS5_IJNS4_1CILi1EEESB_SB_EEEEENS5_IJNSA_ILi64EEESE_SE_EEENS_6half_tENS5_IJlSB_lEEESG_SH_NS4_8TiledMMAINS4_8MMA_AtomIJNS4_20SM100_MMA_F16BF16_SSISG_SG_fLi64ELi64ELNS4_4UMMA5MajorE0ELSM_0ELNSL_7ScaleInE0ELSN_0EEEEEENS4_6LayoutISC_NS5_IJNSA_ILi0EEESR_SR_EEEEENS5_IJNS4_10UnderscoreESU_SU_EEEEENS4_13SM90_TMA_LOADENS4_14ComposedLayoutINS4_7SwizzleILi3ELi4ELi3EEENS4_18smem_ptr_flag_bitsILi16EEENSQ_INS5_IJNSA_ILi8EEESE_EEENS5_IJSE_SB_EEEEEEEvNS4_8identityESX_S17_vS18_EENS_8epilogue10collective18CollectiveEpilogueINS1A_23Sm100TmaWarpSpecializedILi3ELi2ELi16ELb1ELb0EEEJSF_NS5_IJNSQ_ISE_SB_EENSQ_INSA_ILi32EEESB_EEEEESG_SH_SG_SH_NS1A_6fusion15FusionCallbacksIS1E_NS1J_17LinearCombinationISG_fSG_fLNS_15FloatRoundStyleE2EEESF_S1I_JEEENS4_5SM1004TMEM4LOAD26SM100_TMEM_LOAD_16dp256b4xESX_NSY_INSZ_ILi2ELi4ELi3EEES12_NSQ_INS5_IJS13_S1G_EEENS5_IJS1G_SB_EEEEEEENS4_17SM75_U32x4_LDSM_NENS4_14SM90_TMA_STOREES1X_NS4_17SM90_U32x4_STSM_NENS4_39AutoVectorizingCopyWithAssumedAlignmentILi128EEEEEEvvEEEEvNT_6ParamsE) ;  /* 0xffffff7c02b47950 */ /* 0x000fea0003c3ffff */
        .weak           $__internal_1_$__cuda_sm10x_tcgen05_guardrail_trap_phase_invalid_during_alloc
        .type           $__internal_1_$__cuda_sm10x_tcgen05_guardrail_trap_phase_invalid_during_alloc,@function
        .size           $__internal_1_$__cuda_sm10x_tcgen05_guardrail_trap_phase_invalid_during_alloc,($__internal_2_$__cuda_sm10x_tcgen05_guardrail_trap_unallocated_columns_being_dealloced - $__internal_1_$__cuda_sm10x_tcgen05_guardrail_trap_phase_invalid_during_alloc)
$__internal_1_$__cuda_sm10x_tcgen05_guardrail_trap_phase_invalid_during_alloc:
[----:B------:R-:W-:Y:S05]  /*8130*/  BPT.TRAP 0x1 ;  /* 0x000000040000795c */ /* 0x000fea0000300000 */
[----:B------:R-:W-:-:S04]  /*8140*/  MOV R3, 0x0 ;  /* 0x0000000000037802 */ /* 0x000fc80000000f00 */
[----:B------:R-:W-:Y:S05]  /*8150*/  RET.REL.NODEC R2 `(_ZN7cutlass13device_kernelINS_4gemm6kernel13GemmUniversalIN4cute5tupleIJiiiiEEENS1_10collective13CollectiveMmaINS1_35MainloopSm100TmaUmmaWarpSpecializedILi13ELi2ELi4ENS5_IJNS4_1CILi1EEESB_SB_EEEEENS5_IJNSA_ILi64EEESE_SE_EEENS_6half_tENS5_IJlSB_lEEESG_SH_NS4_8TiledMMAINS4_8MMA_AtomIJNS4_20SM100_MMA_F16BF16_SSISG_SG_fLi64ELi64ELNS4_4UMMA5MajorE0ELSM_0ELNSL_7ScaleInE0ELSN_0EEEEEENS4_6LayoutISC_NS5_IJNSA_ILi0EEESR_SR_EEEEENS5_IJNS4_10UnderscoreESU_SU_EEEEENS4_13SM90_TMA_LOADENS4_14ComposedLayoutINS4_7SwizzleILi3ELi4ELi3EEENS4_18smem_ptr_flag_bitsILi16EEENSQ_INS5_IJNSA_ILi8EEESE_EEENS5_IJSE_SB_EEEEEEEvNS4_8identityESX_S17_vS18_EENS_8epilogue10collective18CollectiveEpilogueINS1A_23Sm100TmaWarpSpecializedILi3ELi2ELi16ELb1ELb0EEEJSF_NS5_IJNSQ_ISE_SB_EENSQ_INSA_ILi32EEESB_EEEEESG_SH_SG_SH_NS1A_6fusion15FusionCallbacksIS1E_NS1J_17LinearCombinationISG_fSG_fLNS_15FloatRoundStyleE2EEESF_S1I_JEEENS4_5SM1004TMEM4LOAD26SM100_TMEM_LOAD_16dp256b4xESX_NSY_INSZ_ILi2ELi4ELi3EEES12_NSQ_INS5_IJS13_S1G_EEENS5_IJS1G_SB_EEEEEEENS4_17SM75_U32x4_LDSM_NENS4_14SM90_TMA_STOREES1X_NS4_17SM90_U32x4_STSM_NENS4_39AutoVectorizingCopyWithAssumedAlignmentILi128EEEEEEvvEEEEvNT_6ParamsE) ;  /* 0xffffff7c02a87950 */ /* 0x000fea0003c3ffff */
        .weak           $__internal_2_$__cuda_sm10x_tcgen05_guardrail_trap_unallocated_columns_being_dealloced
        .type           $__internal_2_$__cuda_sm10x_tcgen05_guardrail_trap_unallocated_columns_being_dealloced,@function
        .size           $__internal_2_$__cuda_sm10x_tcgen05_guardrail_trap_unallocated_columns_being_dealloced,(.L_x_182 - $__internal_2_$__cuda_sm10x_tcgen05_guardrail_trap_unallocated_columns_being_dealloced)
$__internal_2_$__cuda_sm10x_tcgen05_guardrail_trap_unallocated_columns_being_dealloced:
[----:B------:R-:W-:Y:S05]  /*8160*/  BPT.TRAP 0x1 ;  /* 0x000000040000795c */ /* 0x000fea0000300000 */
[----:B------:R-:W-:-:S04]  /*8170*/  HFMA2 R3, -RZ, RZ, 0, 0 ;  /* 0x00000000ff037431 */ /* 0x000fc800000001ff */
[----:B------:R-:W-:Y:S05]  /*8180*/  RET.REL.NODEC R2 `(_ZN7cutlass13device_kernelINS_4gemm6kernel13GemmUniversalIN4cute5tupleIJiiiiEEENS1_10collective13CollectiveMmaINS1_35MainloopSm100TmaUmmaWarpSpecializedILi13ELi2ELi4ENS5_IJNS4_1CILi1EEESB_SB_EEEEENS5_IJNSA_ILi64EEESE_SE_EEENS_6half_tENS5_IJlSB_lEEESG_SH_NS4_8TiledMMAINS4_8MMA_AtomIJNS4_20SM100_MMA_F16BF16_SSISG_SG_fLi64ELi64ELNS4_4UMMA5MajorE0ELSM_0ELNSL_7ScaleInE0ELSN_0EEEEEENS4_6LayoutISC_NS5_IJNSA_ILi0EEESR_SR_EEEEENS5_IJNS4_10UnderscoreESU_SU_EEEEENS4_13SM90_TMA_LOADENS4_14ComposedLayoutINS4_7SwizzleILi3ELi4ELi3EEENS4_18smem_ptr_flag_bitsILi16EEENSQ_INS5_IJNSA_ILi8EEESE_EEENS5_IJSE_SB_EEEEEEEvNS4_8identityESX_S17_vS18_EENS_8epilogue10collective18CollectiveEpilogueINS1A_23Sm100TmaWarpSpecializedILi3ELi2ELi16ELb1ELb0EEEJSF_NS5_IJNSQ_ISE_SB_EENSQ_INSA_ILi32EEESB_EEEEESG_SH_SG_SH_NS1A_6fusion15FusionCallbacksIS1E_NS1J_17LinearCombinationISG_fSG_fLNS_15FloatRoundStyleE2EEESF_S1I_JEEENS4_5SM1004TMEM4LOAD26SM100_TMEM_LOAD_16dp256b4xESX_NSY_INSZ_ILi2ELi4ELi3EEES12_NSQ_INS5_IJS13_S1G_EEENS5_IJS1G_SB_EEEEEEENS4_17SM75_U32x4_LDSM_NENS4_14SM90_TMA_STOREES1X_NS4_17SM90_U32x4_STSM_NENS4_39AutoVectorizingCopyWithAssumedAlignmentILi128EEEEEEvvEEEEvNT_6ParamsE) ;  /* 0xffffff7c029c7950 */ /* 0x000fea0003c3ffff */
.L_x_181:
[----:B------:R-:W-:-:S00]  /*8190*/  BRA `(.L_x_181) ;  /* 0xfffffffc00fc7947 */ /* 0x000fc0000383ffff */
[----:B------:R-:W-:-:S00]  /*81a0*/  NOP ;  /* 0x0000000000007918 */ /* 0x000fc00000000000 */
        /* <DEDUP_REMOVED lines=13> */
.L_x_182:


//--------------------- .nv.global.init           --------------------------
	.section	.nv.global.init,"aw",@progbits
.nv.global.init:
	.type		$str$27,@object
	.size		$str$27,($str$28 - $str$27)
$str$27:
        /*0000*/ 	.byte	0x28, 0x61, 0x64, 0x64, 0x72, 0x65, 0x73, 0x73, 0x20, 0x26, 0x20, 0x6d, 0x61, 0x73, 0x6b, 0x29
        /*0010*/ 	.byte	0x20, 0x3d, 0x3d, 0x20, 0x30, 0x00
	.type		$str$28,@object
	.size		$str$28,($str$26 - $str$28)
$str$28:
        /*0016*/ 	.byte	0x2f, 0x74, 0x6d, 0x70, 0x2f, 0x63, 0x75, 0x74, 0x6c, 0x61, 0x73, 0x73, 0x5f, 0x73, 0x77, 0x65
        /*0026*/ 	.byte	0x65, 0x70, 0x5f, 0x73, 0x72, 0x63, 0x2f, 0x69, 0x6e, 0x63, 0x6c, 0x75, 0x64, 0x65, 0x2f, 0x63
        /*0036*/ 	.byte	0x75, 0x74, 0x65, 0x2f, 0x70, 0x6f, 0x69, 0x6e, 0x74, 0x65, 0x72, 0x5f, 0x66, 0x6c, 0x61, 0x67
        /*0046*/ 	.byte	0x67, 0x65, 0x64, 0x2e, 0x68, 0x70, 0x70, 0x00
	.type		$str$26,@object
	.size		$str$26,($str$25 - $str$26)
$str$26:
        /*004e*/ 	.byte	0x2f, 0x74, 0x6d, 0x70, 0x2f, 0x63, 0x75, 0x74, 0x6c, 0x61, 0x73, 0x73, 0x5f, 0x73, 0x77, 0x65
        /*005e*/ 	.byte	0x65, 0x70, 0x5f, 0x73, 0x72, 0x63, 0x2f, 0x69, 0x6e, 0x63, 0x6c, 0x75, 0x64, 0x65, 0x2f, 0x63
        /*006e*/ 	.byte	0x75, 0x74, 0x65, 0x2f, 0x61, 0x74, 0x6f, 0x6d, 0x2f, 0x63, 0x6f, 0x70, 0x79, 0x5f, 0x74, 0x72
        /*007e*/ 	.byte	0x61, 0x69, 0x74, 0x73, 0x5f, 0x73, 0x6d, 0x31, 0x30, 0x30, 0x2e, 0x68, 0x70, 0x70, 0x00
	.type		$str$25,@object
	.size		$str$25,(__unnamed_1 - $str$25)
$str$25:
        /*008d*/ 	.byte	0x28, 0x28, 0x75, 0x69, 0x6e, 0x74, 0x33, 0x32, 0x5f, 0x74, 0x28, 0x74, 0x68, 0x72, 0x65, 0x61
        /*009d*/ 	.byte	0x64, 0x49, 0x64, 0x78, 0x2e, 0x78, 0x29, 0x20, 0x2f, 0x20, 0x33, 0x32, 0x29, 0x20, 0x25, 0x20
        /*00ad*/ 	.byte	0x34, 0x29, 0x20, 0x3d, 0x3d, 0x20, 0x28, 0x28, 0x28, 0x74, 0x6d, 0x65, 0x6d, 0x5f, 0x61, 0x64
        /*00bd*/ 	.byte	0x64, 0x72, 0x20, 0x3e, 0x3e, 0x20, 0x31, 0x36, 0x29, 0x20, 0x2f, 0x20, 0x33, 0x32, 0x29, 0x20
        /*00cd*/ 	.byte	0x25, 0x20, 0x34, 0x29, 0x00
	.type		__unnamed_1,@object
	.size		__unnamed_1,(__unnamed_2 - __unnamed_1)
__unnamed_1:
        /*00d2*/ 	.byte	0x61, 0x75, 0x74, 0x6f, 0x20, 0x63, 0x75, 0x74, 0x65, 0x3a, 0x3a, 0x61, 0x73, 0x5f, 0x70, 0x6f
        /* <DEDUP_REMOVED lines=24> */
        /*0262*/ 	.byte	0x3e, 0x3e, 0x3e, 0x5d, 0x00
	.type		__unnamed_2,@object
	.size		__unnamed_2,(.L_2 - __unnamed_2)
__unnamed_2:
        /* <DEDUP_REMOVED lines=46> */
.L_2:


//--------------------- .nv.shared._ZN7cutlass13device_kernelINS_4gemm6kernel13GemmUniversalIN4cute5tupleIJiiiiEEENS1_10collective13CollectiveMmaINS1_35MainloopSm100TmaUmmaWarpSpecializedILi13ELi2ELi4ENS5_IJNS4_1CILi1EEESB_SB_EEEEENS5_IJNSA_ILi64EEESE_SE_EEENS_6half_tENS5_IJlSB_lEEESG_SH_NS4_8TiledMMAINS4_8MMA_AtomIJNS4_20SM100_MMA_F16BF16_SSISG_SG_fLi64ELi64ELNS4_4UMMA5MajorE0ELSM_0ELNSL_7ScaleInE0ELSN_0EEEEEENS4_6LayoutISC_NS5_IJNSA_ILi0EEESR_SR_EEEEENS5_IJNS4_10UnderscoreESU_SU_EEEEENS4_13SM90_TMA_LOADENS4_14ComposedLayoutINS4_7SwizzleILi3ELi4ELi3EEENS4_18smem_ptr_flag_bitsILi16EEENSQ_INS5_IJNSA_ILi8EEESE_EEENS5_IJSE_SB_EEEEEEEvNS4_8identityESX_S17_vS18_EENS_8epilogue10collective18CollectiveEpilogueINS1A_23Sm100TmaWarpSpecializedILi3ELi2ELi16ELb1ELb0EEEJSF_NS5_IJNSQ_ISE_SB_EENSQ_INSA_ILi32EEESB_EEEEESG_SH_SG_SH_NS1A_6fusion15FusionCallbacksIS1E_NS1J_17LinearCombinationISG_fSG_fLNS_15FloatRoundStyleE2EEESF_S1I_JEEENS4_5SM1004TMEM4LOAD26SM100_TMEM_LOAD_16dp256b4xESX_NSY_INSZ_ILi2ELi4ELi3EEES12_NSQ_INS5_IJS13_S1G_EEENS5_IJS1G_SB_EEEEEEENS4_17SM75_U32x4_LDSM_NENS4_14SM90_TMA_STOREES1X_NS4_17SM90_U32x4_STSM_NENS4_39AutoVectorizingCopyWithAssumedAlignmentILi128EEEEEEvvEEEEvNT_6ParamsE --------------------------
	.section	.nv.shared._ZN7cutlass13device_kernelINS_4gemm6kernel13GemmUniversalIN4cute5tupleIJiiiiEEENS1_10collective13CollectiveMmaINS1_35MainloopSm100TmaUmmaWarpSpecializedILi13ELi2ELi4ENS5_IJNS4_1CILi1EEESB_SB_EEEEENS5_IJNSA_ILi64EEESE_SE_EEENS_6half_tENS5_IJlSB_lEEESG_SH_NS4_8TiledMMAINS4_8MMA_AtomIJNS4_20SM100_MMA_F16BF16_SSISG_SG_fLi64ELi64ELNS4_4UMMA5MajorE0ELSM_0ELNSL_7ScaleInE0ELSN_0EEEEEENS4_6LayoutISC_NS5_IJNSA_ILi0EEESR_SR_EEEEENS5_IJNS4_10UnderscoreESU_SU_EEEEENS4_13SM90_TMA_LOADENS4_14ComposedLayoutINS4_7SwizzleILi3ELi4ELi3EEENS4_18smem_ptr_flag_bitsILi16EEENSQ_INS5_IJNSA_ILi8EEESE_EEENS5_IJSE_SB_EEEEEEEvNS4_8identityESX_S17_vS18_EENS_8epilogue10collective18CollectiveEpilogueINS1A_23Sm100TmaWarpSpecializedILi3ELi2ELi16ELb1ELb0EEEJSF_NS5_IJNSQ_ISE_SB_EENSQ_INSA_ILi32EEESB_EEEEESG_SH_SG_SH_NS1A_6fusion15FusionCallbacksIS1E_NS1J_17LinearCombinationISG_fSG_fLNS_15FloatRoundStyleE2EEESF_S1I_JEEENS4_5SM1004TMEM4LOAD26SM100_TMEM_LOAD_16dp256b4xESX_NSY_INSZ_ILi2ELi4ELi3EEES12_NSQ_INS5_IJS13_S1G_EEENS5_IJS1G_SB_EEEEEEENS4_17SM75_U32x4_LDSM_NENS4_14SM90_TMA_STOREES1X_NS4_17SM90_U32x4_STSM_NENS4_39AutoVectorizingCopyWithAssumedAlignmentILi128EEEEEEvvEEEEvNT_6ParamsE,"aw",@nobits
	.sectionflags	@""
	.align	16
	.zero		1024


//--------------------- .nv.shared.reserved.0     --------------------------
	.section	.nv.shared.reserved.0,"aw",@nobits
	.weak		__nv_reservedSMEM_offset_0_alias
	.size		__nv_reservedSMEM_offset_0_alias, 0, 64
	.other		__nv_reservedSMEM_offset_0_alias,@"STO_CUDA_RESERVED_SHARED STV_DEFAULT"
__nv_reservedSMEM_offset_0_alias:
	.zero		0
.nv.shared.reserved.0:
	.zero		64
	.weak		__nv_reservedSMEM_tcgen05_partition
	.type		__nv_reservedSMEM_tcgen05_partition,@object
	.size		__nv_reservedSMEM_tcgen05_partition,(.L_0 - __nv_reservedSMEM_tcgen05_partition)
__nv_reservedSMEM_tcgen05_partition:
	.zero		32
.L_0:


//--------------------- .nv.global                --------------------------
	.section	.nv.global,"aw",@nobits
.nv.global:
	.type		_ZN40_INTERNAL_2874f91b_4_k_cu_18a191ce_270034cute1_E,@object
	.size		_ZN40_INTERNAL_2874f91b_4_k_cu_18a191ce_270034cute1_E,(_ZN40_INTERNAL_2874f91b_4_k_cu_18a191ce_270034cuda3std3__45__cpo6cbeginE - _ZN40_INTERNAL_2874f91b_4_k_cu_18a191ce_270034cute1_E)
_ZN40_INTERNAL_2874f91b_4_k_cu_18a191ce_270034cute1_E:
	.zero		1
	.type		_ZN40_INTERNAL_2874f91b_4_k_cu_18a191ce_270034cuda3std3__45__cpo6cbeginE,@object
	.size		_ZN40_INTERNAL_2874f91b_4_k_cu_18a191ce_270034cuda3std3__45__cpo6cbeginE,(_ZN40_INTERNAL_2874f91b_4_k_cu_18a191ce_270034cuda3std3__48in_placeE - _ZN40_INTERNAL_2874f91b_4_k_cu_18a191ce_270034cuda3std3__45__cpo6cbeginE)
_ZN40_INTERNAL_2874f91b_4_k_cu_18a191ce_270034cuda3std3__45__cpo6cbeginE:
	.zero		1
	.type		_ZN40_INTERNAL_2874f91b_4_k_cu_18a191ce_270034cuda3std3__48in_placeE,@object
	.size		_ZN40_INTERNAL_2874f91b_4_k_cu_18a191ce_270034cuda3std3__48in_placeE,(_ZN40_INTERNAL_2874f91b_4_k_cu_18a191ce_270034cuda3std6ranges3__45__cpo9iter_moveE - _ZN40_INTERNAL_2874f91b_4_k_cu_18a191ce_270034cuda3std3__48in_placeE)
_ZN40_INTERNAL_2874f91b_4_k_cu_18a191ce_270034cuda3std3__48in_placeE:
	.zero		1
	.type		_ZN40_INTERNAL_2874f91b_4_k_cu_18a191ce_270034cuda3std6ranges3__45__cpo9iter_moveE,@object
	.size		_ZN40_INTERNAL_2874f91b_4_k_cu_18a191ce_270034cuda3std6ranges3__45__cpo9iter_moveE,(_ZN40_INTERNAL_2874f91b_4_k_cu_18a191ce_270034cuda3std3__45__cpo5beginE - _ZN40_INTERNAL_2874f91b_4_k_cu_18a191ce_270034cuda3std6ranges3__45__cpo9iter_moveE)
_ZN40_INTERNAL_2874f91b_4_k_cu_18a191ce_270034cuda3std6ranges3__45__cpo9iter_moveE:
	.zero		1
	.type		_ZN40_INTERNAL_2874f91b_4_k_cu_18a191ce_270034cuda3std3__45__cpo5beginE,@object
	.size		_ZN40_INTERNAL_2874f91b_4_k_cu_18a191ce_270034cuda3std3__45__cpo5beginE,(_ZN40_INTERNAL_2874f91b_4_k_cu_18a191ce_270034cuda3std3__442_GLOBAL__N__2874f91b_4_k_cu_18a191ce_270036ignoreE - _ZN40_INTERNAL_2874f91b_4_k_cu_18a191ce_270034cuda3std3__45__cpo5beginE)
_ZN40_INTERNAL_2874f91b_4_k_cu_18a191ce_270034cuda3std3__45__cpo5beginE:
	.zero		1
	.type		_ZN40_INTERNAL_2874f91b_4_k_cu_18a191ce_270034cuda3std3__442_GLOBAL__N__2874f91b_4_k_cu_18a191ce_270036ignoreE,@object
	.size		_ZN40_INTERNAL_2874f91b_4_k_cu_18a191ce_270034cuda3std3__442_GLOBAL__N__2874f91b_4_k_cu_18a191ce_270036ignoreE,(_ZN40_INTERNAL_2874f91b_4_k_cu_18a191ce_270034cute7productE - _ZN40_INTERNAL_2874f91b_4_k_cu_18a191ce_270034cuda3std3__442_GLOBAL__N__2874f91b_4_k_cu_18a191ce_270036ignoreE)
_ZN40_INTERNAL_2874f91b_4_k_cu_18a191ce_270034cuda3std3__442_GLOBAL__N__2874f91b_4_k_cu_18a191ce_270036ignoreE:
	.zero		1
	.type		_ZN40_INTERNAL_2874f91b_4_k_cu_18a191ce_270034cute7productE,@object
	.size		_ZN40_INTERNAL_2874f91b_4_k_cu_18a191ce_270034cute7productE,(_ZN40_INTERNAL_2874f91b_4_k_cu_18a191ce_270034cuda3std3__45__cpo3endE - _ZN40_INTERNAL_2874f91b_4_k_cu_18a191ce_270034cute7productE)
_ZN40_INTERNAL_2874f91b_4_k_cu_18a191ce_270034cute7productE:
	.zero		1
	.type		_ZN40_INTERNAL_2874f91b_4_k_cu_18a191ce_270034cuda3std3__45__cpo3endE,@object
	.size		_ZN40_INTERNAL_2874f91b_4_k_cu_18a191ce_270034cuda3std3__45__cpo3endE,(_ZN40_INTERNAL_2874f91b_4_k_cu_18a191ce_270034cuda3std3__419piecewise_constructE - _ZN40_INTERNAL_2874f91b_4_k_cu_18a191ce_270034cuda3std3__45__cpo3endE)
_ZN40_INTERNAL_2874f91b_4_k_cu_18a191ce_270034cuda3std3__45__cpo3endE:
	.zero		1
	.type		_ZN40_INTERNAL_2874f91b_4_k_cu_18a191ce_270034cuda3std3__419piecewise_constructE,@object
	.size		_ZN40_INTERNAL_2874f91b_4_k_cu_18a191ce_270034cuda3std3__419piecewise_constructE,(_ZN40_INTERNAL_2874f91b_4_k_cu_18a191ce_270034cuda3std3__45__cpo4cendE - _ZN40_INTERNAL_2874f91b_4_k_cu_18a191ce_270034cuda3std3__419piecewise_constructE)
_ZN40_INTERNAL_2874f91b_4_k_cu_18a191ce_270034cuda3std3__419piecewise_constructE:
	.zero		1
	.type		_ZN40_INTERNAL_2874f91b_4_k_cu_18a191ce_270034cuda3std3__45__cpo4cendE,@object
	.size		_ZN40_INTERNAL_2874f91b_4_k_cu_18a191ce_270034cuda3std3__45__cpo4cendE,(_ZN40_INTERNAL_2874f91b_4_k_cu_18a191ce_270034cuda3std6ranges3__45__cpo4swapE - _ZN40_INTERNAL_2874f91b_4_k_cu_18a191ce_270034cuda3std3__45__cpo4cendE)
_ZN40_INTERNAL_2874f91b_4_k_cu_18a191ce_270034cuda3std3__45__cpo4cendE:
	.zero		1
	.type		_ZN40_INTERNAL_2874f91b_4_k_cu_18a191ce_270034cuda3std6ranges3__45__cpo4swapE,@object
	.size		_ZN40_INTERNAL_2874f91b_4_k_cu_18a191ce_270034cuda3std6ranges3__45__cpo4swapE,(.L_10 - _ZN40_INTERNAL_2874f91b_4_k_cu_18a191ce_270034cuda3std6ranges3__45__cpo4swapE)
_ZN40_INTERNAL_2874f91b_4_k_cu_18a191ce_270034cuda3std6ranges3__45__cpo4swapE:
	.zero		1
.L_10:


//--------------------- .nv.constant0._ZN7cutlass13device_kernelINS_4gemm6kernel13GemmUniversalIN4cute5tupleIJiiiiEEENS1_10collective13CollectiveMmaINS1_35MainloopSm100TmaUmmaWarpSpecializedILi13ELi2ELi4ENS5_IJNS4_1CILi1EEESB_SB_EEEEENS5_IJNSA_ILi64EEESE_SE_EEENS_6half_tENS5_IJlSB_lEEESG_SH_NS4_8TiledMMAINS4_8MMA_AtomIJNS4_20SM100_MMA_F16BF16_SSISG_SG_fLi64ELi64ELNS4_4UMMA5MajorE0ELSM_0ELNSL_7ScaleInE0ELSN_0EEEEEENS4_6LayoutISC_NS5_IJNSA_ILi0EEESR_SR_EEEEENS5_IJNS4_10UnderscoreESU_SU_EEEEENS4_13SM90_TMA_LOADENS4_14ComposedLayoutINS4_7SwizzleILi3ELi4ELi3EEENS4_18smem_ptr_flag_bitsILi16EEENSQ_INS5_IJNSA_ILi8EEESE_EEENS5_IJSE_SB_EEEEEEEvNS4_8identityESX_S17_vS18_EENS_8epilogue10collective18CollectiveEpilogueINS1A_23Sm100TmaWarpSpecializedILi3ELi2ELi16ELb1ELb0EEEJSF_NS5_IJNSQ_ISE_SB_EENSQ_INSA_ILi32EEESB_EEEEESG_SH_SG_SH_NS1A_6fusion15FusionCallbacksIS1E_NS1J_17LinearCombinationISG_fSG_fLNS_15FloatRoundStyleE2EEESF_S1I_JEEENS4_5SM1004TMEM4LOAD26SM100_TMEM_LOAD_16dp256b4xESX_NSY_INSZ_ILi2ELi4ELi3EEES12_NSQ_INS5_IJS13_S1G_EEENS5_IJS1G_SB_EEEEEEENS4_17SM75_U32x4_LDSM_NENS4_14SM90_TMA_STOREES1X_NS4_17SM90_U32x4_STSM_NENS4_39AutoVectorizingCopyWithAssumedAlignmentILi128EEEEEEvvEEEEvNT_6ParamsE --------------------------
	.section	.nv.constant0._ZN7cutlass13device_kernelINS_4gemm6kernel13GemmUniversalIN4cute5tupleIJiiiiEEENS1_10collective13CollectiveMmaINS1_35MainloopSm100TmaUmmaWarpSpecializedILi13ELi2ELi4ENS5_IJNS4_1CILi1EEESB_SB_EEEEENS5_IJNSA_ILi64EEESE_SE_EEENS_6half_tENS5_IJlSB_lEEESG_SH_NS4_8TiledMMAINS4_8MMA_AtomIJNS4_20SM100_MMA_F16BF16_SSISG_SG_fLi64ELi64ELNS4_4UMMA5MajorE0ELSM_0ELNSL_7ScaleInE0ELSN_0EEEEEENS4_6LayoutISC_NS5_IJNSA_ILi0EEESR_SR_EEEEENS5_IJNS4_10UnderscoreESU_SU_EEEEENS4_13SM90_TMA_LOADENS4_14ComposedLayoutINS4_7SwizzleILi3ELi4ELi3EEENS4_18smem_ptr_flag_bitsILi16EEENSQ_INS5_IJNSA_ILi8EEESE_EEENS5_IJSE_SB_EEEEEEEvNS4_8identityESX_S17_vS18_EENS_8epilogue10collective18CollectiveEpilogueINS1A_23Sm100TmaWarpSpecializedILi3ELi2ELi16ELb1ELb0EEEJSF_NS5_IJNSQ_ISE_SB_EENSQ_INSA_ILi32EEESB_EEEEESG_SH_SG_SH_NS1A_6fusion15FusionCallbacksIS1E_NS1J_17LinearCombinationISG_fSG_fLNS_15FloatRoundStyleE2EEESF_S1I_JEEENS4_5SM1004TMEM4LOAD26SM100_TMEM_LOAD_16dp256b4xESX_NSY_INSZ_ILi2ELi4ELi3EEES12_NSQ_INS5_IJS13_S1G_EEENS5_IJS1G_SB_EEEEEEENS4_17SM75_U32x4_LDSM_NENS4_14SM90_TMA_STOREES1X_NS4_17SM90_U32x4_STSM_NENS4_39AutoVectorizingCopyWithAssumedAlignmentILi128EEEEEEvvEEEEvNT_6ParamsE,"a",@progbits
	.sectionflags	@""
	.align	4
.nv.constant0._ZN7cutlass13device_kernelINS_4gemm6kernel13GemmUniversalIN4cute5tupleIJiiiiEEENS1_10collective13CollectiveMmaINS1_35MainloopSm100TmaUmmaWarpSpecializedILi13ELi2ELi4ENS5_IJNS4_1CILi1EEESB_SB_EEEEENS5_IJNSA_ILi64EEESE_SE_EEENS_6half_tENS5_IJlSB_lEEESG_SH_NS4_8TiledMMAINS4_8MMA_AtomIJNS4_20SM100_MMA_F16BF16_SSISG_SG_fLi64ELi64ELNS4_4UMMA5MajorE0ELSM_0ELNSL_7ScaleInE0ELSN_0EEEEEENS4_6LayoutISC_NS5_IJNSA_ILi0EEESR_SR_EEEEENS5_IJNS4_10UnderscoreESU_SU_EEEEENS4_13SM90_TMA_LOADENS4_14ComposedLayoutINS4_7SwizzleILi3ELi4ELi3EEENS4_18smem_ptr_flag_bitsILi16EEENSQ_INS5_IJNSA_ILi8EEESE_EEENS5_IJSE_SB_EEEEEEEvNS4_8identityESX_S17_vS18_EENS_8epilogue10collective18CollectiveEpilogueINS1A_23Sm100TmaWarpSpecializedILi3ELi2ELi16ELb1ELb0EEEJSF_NS5_IJNSQ_ISE_SB_EENSQ_INSA_ILi32EEESB_EEEEESG_SH_SG_SH_NS1A_6fusion15FusionCallbacksIS1E_NS1J_17LinearCombinationISG_fSG_fLNS_15FloatRoundStyleE2EEESF_S1I_JEEENS4_5SM1004TMEM4LOAD26SM100_TMEM_LOAD_16dp256b4xESX_NSY_INSZ_ILi2ELi4ELi3EEES12_NSQ_INS5_IJS13_S1G_EEENS5_IJS1G_SB_EEEEEEENS4_17SM75_U32x4_LDSM_NENS4_14SM90_TMA_STOREES1X_NS4_17SM90_U32x4_STSM_NENS4_39AutoVectorizingCopyWithAssumedAlignmentILi128EEEEEEvvEEEEvNT_6ParamsE:
	.zero		2944


//--------------------- SYMBOLS --------------------------

	.type		.nv.reservedSmem.offset0,@object
	.size		.nv.reservedSmem.offset0,0x4
	.type		.nv.reservedSmem.cap,@object
	.size		.nv.reservedSmem.cap,0x4
	.type		__assertfail,@function
